// auto-generated by cutlass_sweep.gemm — config: {"arch": "sm_100", "cluster_m": 1, "cluster_n": 4, "dtype": "tf32", "dtype_b": "tf32", "layout": "nt", "stages": 0, "tile_k": 64, "tile_m": 128, "tile_n": 128}
#include "cutlass/cutlass.h"
#include "cutlass/gemm/collective/collective_builder.hpp"
#include "cutlass/gemm/device/gemm_universal_adapter.h"
#include "cutlass/gemm/kernel/gemm_universal.hpp"
#include "cutlass/epilogue/collective/collective_builder.hpp"

using ElemA = cutlass::tfloat32_t;
using ElemB = cutlass::tfloat32_t;
using ElemCD = cutlass::tfloat32_t;
using Acc  = float;
using TileShape    = cute::Shape<cute::_128, cute::_128, cute::_64>;
using ClusterShape = cute::Shape<cute::_1, cute::_4, cute::_1>;

using CollectiveEpilogue = typename cutlass::epilogue::collective::CollectiveBuilder<
    cutlass::arch::Sm100, cutlass::arch::OpClassTensorOp,
    TileShape, ClusterShape,
    cutlass::epilogue::collective::EpilogueTileAuto,
    Acc, Acc,
    ElemCD, cutlass::layout::RowMajor, 128 / cutlass::sizeof_bits<ElemCD>::value,
    ElemCD, cutlass::layout::RowMajor, 128 / cutlass::sizeof_bits<ElemCD>::value,
    cutlass::epilogue::collective::EpilogueScheduleAuto
  >::CollectiveOp;

using CollectiveMainloop = typename cutlass::gemm::collective::CollectiveBuilder<
    cutlass::arch::Sm100, cutlass::arch::OpClassTensorOp,
    ElemA, cutlass::layout::RowMajor, 128 / cutlass::sizeof_bits<ElemA>::value,
    ElemB, cutlass::layout::ColumnMajor, 128 / cutlass::sizeof_bits<ElemB>::value,
    Acc,
    TileShape, ClusterShape,
    cutlass::gemm::collective::StageCountAutoCarveout<static_cast<int>(sizeof(typename CollectiveEpilogue::SharedStorage))>,
    cutlass::gemm::collective::KernelScheduleAuto
  >::CollectiveOp;

using GemmKernel = cutlass::gemm::kernel::GemmUniversal<
    cute::Shape<int,int,int,int>,
    CollectiveMainloop,
    CollectiveEpilogue
>;
using Gemm = cutlass::gemm::device::GemmUniversalAdapter<GemmKernel>;

// Force the device kernel symbol into the cubin without needing a host main.
auto* _anchor = &cutlass::device_kernel<GemmKernel>;


// ===== COMPILED SASS (sm_100a) =====

	.target	sm_100a

	.elftype	@"ET_EXEC"


//--------------------- .note.nv.tkinfo           --------------------------
	.section	.note.nv.tkinfo,"",@"SHT_NOTE"
	.sectionflags	@"SHF_NOTE_NV_TKINFO"
	.tkinfo
        /*0018*/ 	.word	0x00000002
        /*0030*/ 	.string	""
        /*0030*/ 	.string	"ptxas"
        /*0030*/ 	.string	"Cuda compilation tools, release 13.0, V13.0.88"
        /*0030*/ 	.string	"Build cuda_13.0.r13.0/compiler.36424714_0"
        /*0030*/ 	.string	"-arch sm_100a -m 64 "



//--------------------- .note.nv.cuinfo           --------------------------
	.section	.note.nv.cuinfo,"",@"SHT_NOTE"
	.sectionflags	@"SHF_NOTE_NV_CUINFO"
        /*0018*/ 	.short	0x0002
        /*001a*/ 	.short	0x0064
        /*001c*/ 	.short	0x0082
	.zero		2


//--------------------- .nv.info                  --------------------------
	.section	.nv.info,"",@"SHT_CUDA_INFO"
	.align	4


	//----- nvinfo : EIATTR_REGCOUNT
	.align		4
        /*0000*/ 	.byte	0x04, 0x2f
        /*0002*/ 	.short	(.L_19 - .L_18)
	.align		4
.L_18:
        /*0004*/ 	.word	index@(_ZN7cutlass13device_kernelINS_4gemm6kernel13GemmUniversalIN4cute5tupleIJiiiiEEENS1_10collective13CollectiveMmaINS1_35MainloopSm100TmaUmmaWarpSpecializedILi3ELi2ELi4ENS5_IJNS4_1CILi1EEENSA_ILi4EEESB_EEEEENS5_IJNSA_ILi128EEESF_NSA_ILi64EEEEEENS_10tfloat32_tENS5_IJlSB_lEEESI_SJ_NS4_8TiledMMAINS4_8MMA_AtomIJNS4_17SM100_MMA_TF32_SSISI_SI_fLi128ELi128ELNS4_4UMMA5MajorE0ELSO_0ELNSN_7ScaleInE0ELSP_0EEEEEENS4_6LayoutINS5_IJSB_SB_SB_EEENS5_IJNSA_ILi0EEESU_SU_EEEEENS5_IJNS4_10UnderscoreESX_SX_EEEEENS4_23SM90_TMA_LOAD_MULTICASTENS4_14ComposedLayoutINS4_7SwizzleILi3ELi4ELi3EEENS4_18smem_ptr_flag_bitsILi32EEENSS_INS5_IJNSA_ILi8EEENSA_ILi32EEEEEENS5_IJS17_SB_EEEEEEEvNS4_8identityENS4_13SM90_TMA_LOADES1B_vS1C_EENS_8epilogue10collective18CollectiveEpilogueINS1F_23Sm100TmaWarpSpecializedILi4ELi2ELi16ELb1ELb0EEEJSH_NS5_IJNSS_ISF_SB_EENSS_INSA_ILi16EEESB_EEEEESI_SJ_SI_SJ_NS1F_6fusion15FusionCallbacksIS1J_NS1O_17LinearCombinationISI_fSI_fLNS_15FloatRoundStyleE2EEESH_S1N_JEEENS4_5SM1004TMEM4LOAD26SM100_TMEM_LOAD_32dp32b16xES1D_NS11_INS12_ILi2ELi4ELi3EEES15_NSS_INS5_IJS16_S1L_EEENS5_IJS1L_SB_EEEEEEENS4_39AutoVectorizingCopyWithAssumedAlignmentILi128EEENS4_14SM90_TMA_STOREES22_S24_S24_EEEvvEEEEvNT_6ParamsE)
        /*0008*/ 	.word	0x0000004f


	//----- nvinfo : EIATTR_FRAME_SIZE
	.align		4
.L_19:
        /*000c*/ 	.byte	0x04, 0x11
        /*000e*/ 	.short	(.L_21 - .L_20)
	.align		4
.L_20:
        /*0010*/ 	.word	index@($__internal_2_$__cuda_sm10x_tcgen05_guardrail_trap_unallocated_columns_being_dealloced)
        /*0014*/ 	.word	0x00000000


	//----- nvinfo : EIATTR_FRAME_SIZE
	.align		4
.L_21:
        /*0018*/ 	.byte	0x04, 0x11
        /*001a*/ 	.short	(.L_23 - .L_22)
	.align		4
.L_22:
        /*001c*/ 	.word	index@($__internal_1_$__cuda_sm10x_tcgen05_guardrail_trap_phase_invalid_during_alloc)
        /*0020*/ 	.word	0x00000000


	//----- nvinfo : EIATTR_FRAME_SIZE
	.align		4
.L_23:
        /*0024*/ 	.byte	0x04, 0x11
        /*0026*/ 	.short	(.L_25 - .L_24)
	.align		4
.L_24:
        /*0028*/ 	.word	index@($__internal_0_$__cuda_sm10x_tcgen05_guardrail_trap_col_being_dealloced_not_returned_by_alloc)
        /*002c*/ 	.word	0x00000000


	//----- nvinfo : EIATTR_FRAME_SIZE
	.align		4
.L_25:
        /*0030*/ 	.byte	0x04, 0x11
        /*0032*/ 	.short	(.L_27 - .L_26)
	.align		4
.L_26:
        /*0034*/ 	.word	index@(_ZN7cutlass13device_kernelINS_4gemm6kernel13GemmUniversalIN4cute5tupleIJiiiiEEENS1_10collective13CollectiveMmaINS1_35MainloopSm100TmaUmmaWarpSpecializedILi3ELi2ELi4ENS5_IJNS4_1CILi1EEENSA_ILi4EEESB_EEEEENS5_IJNSA_ILi128EEESF_NSA_ILi64EEEEEENS_10tfloat32_tENS5_IJlSB_lEEESI_SJ_NS4_8TiledMMAINS4_8MMA_AtomIJNS4_17SM100_MMA_TF32_SSISI_SI_fLi128ELi128ELNS4_4UMMA5MajorE0ELSO_0ELNSN_7ScaleInE0ELSP_0EEEEEENS4_6LayoutINS5_IJSB_SB_SB_EEENS5_IJNSA_ILi0EEESU_SU_EEEEENS5_IJNS4_10UnderscoreESX_SX_EEEEENS4_23SM90_TMA_LOAD_MULTICASTENS4_14ComposedLayoutINS4_7SwizzleILi3ELi4ELi3EEENS4_18smem_ptr_flag_bitsILi32EEENSS_INS5_IJNSA_ILi8EEENSA_ILi32EEEEEENS5_IJS17_SB_EEEEEEEvNS4_8identityENS4_13SM90_TMA_LOADES1B_vS1C_EENS_8epilogue10collective18CollectiveEpilogueINS1F_23Sm100TmaWarpSpecializedILi4ELi2ELi16ELb1ELb0EEEJSH_NS5_IJNSS_ISF_SB_EENSS_INSA_ILi16EEESB_EEEEESI_SJ_SI_SJ_NS1F_6fusion15FusionCallbacksIS1J_NS1O_17LinearCombinationISI_fSI_fLNS_15FloatRoundStyleE2EEESH_S1N_JEEENS4_5SM1004TMEM4LOAD26SM100_TMEM_LOAD_32dp32b16xES1D_NS11_INS12_ILi2ELi4ELi3EEES15_NSS_INS5_IJS16_S1L_EEENS5_IJS1L_SB_EEEEEEENS4_39AutoVectorizingCopyWithAssumedAlignmentILi128EEENS4_14SM90_TMA_STOREES22_S24_S24_EEEvvEEEEvNT_6ParamsE)
        /*0038*/ 	.word	0x00000000


	//----- nvinfo : EIATTR_MIN_STACK_SIZE
	.align		4
.L_27:
        /*003c*/ 	.byte	0x04, 0x12
        /*003e*/ 	.short	(.L_29 - .L_28)
	.align		4
.L_28:
        /*0040*/ 	.word	index@(_ZN7cutlass13device_kernelINS_4gemm6kernel13GemmUniversalIN4cute5tupleIJiiiiEEENS1_10collective13CollectiveMmaINS1_35MainloopSm100TmaUmmaWarpSpecializedILi3ELi2ELi4ENS5_IJNS4_1CILi1EEENSA_ILi4EEESB_EEEEENS5_IJNSA_ILi128EEESF_NSA_ILi64EEEEEENS_10tfloat32_tENS5_IJlSB_lEEESI_SJ_NS4_8TiledMMAINS4_8MMA_AtomIJNS4_17SM100_MMA_TF32_SSISI_SI_fLi128ELi128ELNS4_4UMMA5MajorE0ELSO_0ELNSN_7ScaleInE0ELSP_0EEEEEENS4_6LayoutINS5_IJSB_SB_SB_EEENS5_IJNSA_ILi0EEESU_SU_EEEEENS5_IJNS4_10UnderscoreESX_SX_EEEEENS4_23SM90_TMA_LOAD_MULTICASTENS4_14ComposedLayoutINS4_7SwizzleILi3ELi4ELi3EEENS4_18smem_ptr_flag_bitsILi32EEENSS_INS5_IJNSA_ILi8EEENSA_ILi32EEEEEENS5_IJS17_SB_EEEEEEEvNS4_8identityENS4_13SM90_TMA_LOADES1B_vS1C_EENS_8epilogue10collective18CollectiveEpilogueINS1F_23Sm100TmaWarpSpecializedILi4ELi2ELi16ELb1ELb0EEEJSH_NS5_IJNSS_ISF_SB_EENSS_INSA_ILi16EEESB_EEEEESI_SJ_SI_SJ_NS1F_6fusion15FusionCallbacksIS1J_NS1O_17LinearCombinationISI_fSI_fLNS_15FloatRoundStyleE2EEESH_S1N_JEEENS4_5SM1004TMEM4LOAD26SM100_TMEM_LOAD_32dp32b16xES1D_NS11_INS12_ILi2ELi4ELi3EEES15_NSS_INS5_IJS16_S1L_EEENS5_IJS1L_SB_EEEEEEENS4_39AutoVectorizingCopyWithAssumedAlignmentILi128EEENS4_14SM90_TMA_STOREES22_S24_S24_EEEvvEEEEvNT_6ParamsE)
        /*0044*/ 	.word	0x00000000
.L_29:


//--------------------- .nv.compat                --------------------------
	.section	.nv.compat,"",@"SHT_CUDA_COMPAT_INFO"
	.align	4
        /*0000*/ 	.byte	0x02, 0x09, 0x01, 0x00, 0x02, 0x02, 0x02, 0x00, 0x02, 0x05, 0x05, 0x00, 0x03, 0x07, 0x01, 0x01
        /*0010*/ 	.byte	0x02, 0x03, 0x01, 0x00, 0x02, 0x06, 0x01, 0x00, 0x04, 0x0b, 0x08, 0x00, 0x09, 0x00, 0x00, 0x00
        /*0020*/ 	.byte	0x00, 0x00, 0x00, 0x00


//--------------------- .nv.info._ZN7cutlass13device_kernelINS_4gemm6kernel13GemmUniversalIN4cute5tupleIJiiiiEEENS1_10collective13CollectiveMmaINS1_35MainloopSm100TmaUmmaWarpSpecializedILi3ELi2ELi4ENS5_IJNS4_1CILi1EEENSA_ILi4EEESB_EEEEENS5_IJNSA_ILi128EEESF_NSA_ILi64EEEEEENS_10tfloat32_tENS5_IJlSB_lEEESI_SJ_NS4_8TiledMMAINS4_8MMA_AtomIJNS4_17SM100_MMA_TF32_SSISI_SI_fLi128ELi128ELNS4_4UMMA5MajorE0ELSO_0ELNSN_7ScaleInE0ELSP_0EEEEEENS4_6LayoutINS5_IJSB_SB_SB_EEENS5_IJNSA_ILi0EEESU_SU_EEEEENS5_IJNS4_10UnderscoreESX_SX_EEEEENS4_23SM90_TMA_LOAD_MULTICASTENS4_14ComposedLayoutINS4_7SwizzleILi3ELi4ELi3EEENS4_18smem_ptr_flag_bitsILi32EEENSS_INS5_IJNSA_ILi8EEENSA_ILi32EEEEEENS5_IJS17_SB_EEEEEEEvNS4_8identityENS4_13SM90_TMA_LOADES1B_vS1C_EENS_8epilogue10collective18CollectiveEpilogueINS1F_23Sm100TmaWarpSpecializedILi4ELi2ELi16ELb1ELb0EEEJSH_NS5_IJNSS_ISF_SB_EENSS_INSA_ILi16EEESB_EEEEESI_SJ_SI_SJ_NS1F_6fusion15FusionCallbacksIS1J_NS1O_17LinearCombinationISI_fSI_fLNS_15FloatRoundStyleE2EEESH_S1N_JEEENS4_5SM1004TMEM4LOAD26SM100_TMEM_LOAD_32dp32b16xES1D_NS11_INS12_ILi2ELi4ELi3EEES15_NSS_INS5_IJS16_S1L_EEENS5_IJS1L_SB_EEEEEEENS4_39AutoVectorizingCopyWithAssumedAlignmentILi128EEENS4_14SM90_TMA_STOREES22_S24_S24_EEEvvEEEEvNT_6ParamsE --------------------------
	.section	.nv.info._ZN7cutlass13device_kernelINS_4gemm6kernel13GemmUniversalIN4cute5tupleIJiiiiEEENS1_10collective13CollectiveMmaINS1_35MainloopSm100TmaUmmaWarpSpecializedILi3ELi2ELi4ENS5_IJNS4_1CILi1EEENSA_ILi4EEESB_EEEEENS5_IJNSA_ILi128EEESF_NSA_ILi64EEEEEENS_10tfloat32_tENS5_IJlSB_lEEESI_SJ_NS4_8TiledMMAINS4_8MMA_AtomIJNS4_17SM100_MMA_TF32_SSISI_SI_fLi128ELi128ELNS4_4UMMA5MajorE0ELSO_0ELNSN_7ScaleInE0ELSP_0EEEEEENS4_6LayoutINS5_IJSB_SB_SB_EEENS5_IJNSA_ILi0EEESU_SU_EEEEENS5_IJNS4_10UnderscoreESX_SX_EEEEENS4_23SM90_TMA_LOAD_MULTICASTENS4_14ComposedLayoutINS4_7SwizzleILi3ELi4ELi3EEENS4_18smem_ptr_flag_bitsILi32EEENSS_INS5_IJNSA_ILi8EEENSA_ILi32EEEEEENS5_IJS17_SB_EEEEEEEvNS4_8identityENS4_13SM90_TMA_LOADES1B_vS1C_EENS_8epilogue10collective18CollectiveEpilogueINS1F_23Sm100TmaWarpSpecializedILi4ELi2ELi16ELb1ELb0EEEJSH_NS5_IJNSS_ISF_SB_EENSS_INSA_ILi16EEESB_EEEEESI_SJ_SI_SJ_NS1F_6fusion15FusionCallbacksIS1J_NS1O_17LinearCombinationISI_fSI_fLNS_15FloatRoundStyleE2EEESH_S1N_JEEENS4_5SM1004TMEM4LOAD26SM100_TMEM_LOAD_32dp32b16xES1D_NS11_INS12_ILi2ELi4ELi3EEES15_NSS_INS5_IJS16_S1L_EEENS5_IJS1L_SB_EEEEEEENS4_39AutoVectorizingCopyWithAssumedAlignmentILi128EEENS4_14SM90_TMA_STOREES22_S24_S24_EEEvvEEEEvNT_6ParamsE,"",@"SHT_CUDA_INFO"
	.sectionflags	@""
	.align	4


	//----- nvinfo : EIATTR_CUDA_API_VERSION
	.align		4
        /*0000*/ 	.byte	0x04, 0x37
        /*0002*/ 	.short	(.L_31 - .L_30)
.L_30:
        /*0004*/ 	.word	0x00000082


	//----- nvinfo : EIATTR_KPARAM_INFO
	.align		4
.L_31:
        /*0008*/ 	.byte	0x04, 0x17
        /*000a*/ 	.short	(.L_33 - .L_32)
.L_32:
        /*000c*/ 	.word	0x00000000
        /*0010*/ 	.short	0x0000
        /*0012*/ 	.short	0x0000
        /*0014*/ 	.byte	0x00, 0xf0, 0x01, 0x20


	//----- nvinfo : EIATTR_AT_ENTRY_FRAGMENTS
	.align		4
.L_33:
        /*0018*/ 	.byte	0x04, 0x4f
        /*001a*/ 	.short	(.L_35 - .L_34)


	//   ....[0]....
.L_34:
        /*001c*/ 	.word	0x00000006


	//----- nvinfo : EIATTR_RESERVED_SMEM_USED
	.align		4
.L_35:
        /*0020*/ 	.byte	0x01, 0x41
	.zero		2


	//----- nvinfo : EIATTR_SPARSE_MMA_MASK
	.align		4
        /*0024*/ 	.byte	0x03, 0x50
        /*0026*/ 	.short	0x0000


	//----- nvinfo : EIATTR_TCGEN05_1CTA_USED
	.align		4
        /*0028*/ 	.byte	0x01, 0x51
	.zero		2


	//----- nvinfo : EIATTR_MAXREG_COUNT
	.align		4
        /*002c*/ 	.byte	0x03, 0x1b
        /*002e*/ 	.short	0x00ff


	//----- nvinfo : EIATTR_NUM_BARRIERS
	.align		4
        /*0030*/ 	.byte	0x02, 0x4c
        /*0032*/ 	.byte	0x07
	.zero		1


	//----- nvinfo : EIATTR_EXTERNS
	.align		4
        /*0034*/ 	.byte	0x04, 0x0f
        /*0036*/ 	.short	(.L_37 - .L_36)


	//   ....[0]....
	.align		4
.L_36:
        /*0038*/ 	.word	index@(__assertfail)


	//----- nvinfo : EIATTR_MERCURY_ISA_VERSION
	.align		4
.L_37:
        /*003c*/ 	.byte	0x03, 0x5f
        /*003e*/ 	.short	0x0101


	//----- nvinfo : EIATTR_INT_WARP_WIDE_INSTR_OFFSETS
	.align		4
        /*0040*/ 	.byte	0x04, 0x31
        /*0042*/ 	.short	(.L_39 - .L_38)


	//   ....[0]....
.L_38:
        /*0044*/ 	.word	0x00003fc0


	//   ....[1]....
        /*0048*/ 	.word	0x00003ff0


	//   ....[2]....
        /*004c*/ 	.word	0x00004010


	//   ....[3]....
        /*0050*/ 	.word	0x00004b40


	//   ....[4]....
        /*0054*/ 	.word	0x00004ba0


	//   ....[5]....
        /*0058*/ 	.word	0x00004c90


	//   ....[6]....
        /*005c*/ 	.word	0x00004d00


	//   ....[7]....
        /*0060*/ 	.word	0x00004df0


	//   ....[8]....
        /*0064*/ 	.word	0x00004e60


	//   ....[9]....
        /*0068*/ 	.word	0x00004f60


	//   ....[10]....
        /*006c*/ 	.word	0x00004fd0


	//   ....[11]....
        /*0070*/ 	.word	0x000050e0


	//   ....[12]....
        /*0074*/ 	.word	0x00005160


	//   ....[13]....
        /*0078*/ 	.word	0x00005260


	//   ....[14]....
        /*007c*/ 	.word	0x000052e0


	//   ....[15]....
        /*0080*/ 	.word	0x000053e0


	//   ....[16]....
        /*0084*/ 	.word	0x00005460


	//   ....[17]....
        /*0088*/ 	.word	0x00005550


	//   ....[18]....
        /*008c*/ 	.word	0x000055e0


	//----- nvinfo : EIATTR_COOP_GROUP_MASK_REGIDS
	.align		4
.L_39:
        /*0090*/ 	.byte	0x04, 0x29
        /*0092*/ 	.short	(.L_41 - .L_40)


	//   ....[0]....
.L_40:
        /*0094*/ 	.word	0xffffffff


	//   ....[1]....
        /*0098*/ 	.word	0xffffffff


	//   ....[2]....
        /*009c*/ 	.word	0xffffffff


	//   ....[3]....
        /*00a0*/ 	.word	0xffffffff


	//   ....[4]....
        /*00a4*/ 	.word	0xffffffff


	//   ....[5]....
        /*00a8*/ 	.word	0xffffffff


	//   ....[6]....
        /*00ac*/ 	.word	0xffffffff


	//   ....[7]....
        /*00b0*/ 	.word	0xffffffff


	//   ....[8]....
        /*00b4*/ 	.word	0xffffffff


	//   ....[9]....
        /*00b8*/ 	.word	0xffffffff


	//   ....[10]....
        /*00bc*/ 	.word	0xffffffff


	//   ....[11]....
        /*00c0*/ 	.word	0xffffffff


	//   ....[12]....
        /*00c4*/ 	.word	0xffffffff


	//   ....[13]....
        /*00c8*/ 	.word	0xffffffff


	//----- nvinfo : EIATTR_COOP_GROUP_INSTR_OFFSETS
	.align		4
.L_41:
        /*00cc*/ 	.byte	0x04, 0x28
        /*00ce*/ 	.short	(.L_43 - .L_42)


	//   ....[0]....
.L_42:
        /*00d0*/ 	.word	0x00000080


	//   ....[1]....
        /*00d4*/ 	.word	0x000004f0


	//   ....[2]....
        /*00d8*/ 	.word	0x00000680


	//   ....[3]....
        /*00dc*/ 	.word	0x00000820


	//   ....[4]....
        /*00e0*/ 	.word	0x00000920


	//   ....[5]....
        /*00e4*/ 	.word	0x00000a90


	//   ....[6]....
        /*00e8*/ 	.word	0x00000c30


	//   ....[7]....
        /*00ec*/ 	.word	0x00000de0


	//   ....[8]....
        /*00f0*/ 	.word	0x00002220


	//   ....[9]....
        /*00f4*/ 	.word	0x00003050


	//   ....[10]....
        /*00f8*/ 	.word	0x00003260


	//   ....[11]....
        /*00fc*/ 	.word	0x00003290


	//   ....[12]....
        /*0100*/ 	.word	0x00003ea0


	//   ....[13]....
        /*0104*/ 	.word	0x000040d0


	//----- nvinfo : EIATTR_VRC_CTA_INIT_COUNT
	.align		4
.L_43:
        /*0108*/ 	.byte	0x02, 0x4a
        /*010a*/ 	.byte	0x80
	.zero		1


	//----- nvinfo : EIATTR_SYSCALL_OFFSETS
	.align		4
        /*010c*/ 	.byte	0x04, 0x46
        /*010e*/ 	.short	(.L_45 - .L_44)


	//   ....[0]....
.L_44:
        /*0110*/ 	.word	0x00006280


	//   ....[1]....
        /*0114*/ 	.word	0x00006370


	//   ....[2]....
        /*0118*/ 	.word	0x00006b30


	//   ....[3]....
        /*011c*/ 	.word	0x000074b0


	//   ....[4]....
        /*0120*/ 	.word	0x00007e00


	//   ....[5]....
        /*0124*/ 	.word	0x000087a0


	//   ....[6]....
        /*0128*/ 	.word	0x00009140


	//   ....[7]....
        /*012c*/ 	.word	0x00009b10


	//   ....[8]....
        /*0130*/ 	.word	0x0000a4b0


	//   ....[9]....
        /*0134*/ 	.word	0x0000ae00


	//----- nvinfo : EIATTR_MBARRIER_INSTR_OFFSETS
	.align		4
.L_45:
        /*0138*/ 	.byte	0x04, 0x39
        /*013a*/ 	.short	(.L_47 - .L_46)


	//   ....[0]....
.L_46:
        /*013c*/ 	.word	0x00000610
        /*0140*/ 	.word	0x000000ff
        /*0144*/ 	.word	0x00000000
        /*0148*/ 	.short	0x0100
        /*014a*/ 	.byte	0x04
	.zero		1


	//   ....[1]....
        /*014c*/ 	.word	0x00000620
        /*0150*/ 	.word	0x000000ff
        /*0154*/ 	.word	0x00000018
        /*0158*/ 	.short	0x0100
        /*015a*/ 	.byte	0x04
	.zero		1


	//   ....[2]....
        /*015c*/ 	.word	0x00000630
        /*0160*/ 	.word	0x000000ff
        /*0164*/ 	.word	0x00000008
        /*0168*/ 	.short	0x0100
        /*016a*/ 	.byte	0x04
	.zero		1


	//   ....[3]....
        /*016c*/ 	.word	0x00000640
        /*0170*/ 	.word	0x000000ff
        /*0174*/ 	.word	0x00000020
        /*0178*/ 	.short	0x0100
        /*017a*/ 	.byte	0x04
	.zero		1


	//   ....[4]....
        /*017c*/ 	.word	0x00000650
        /*0180*/ 	.word	0x000000ff
        /*0184*/ 	.word	0x00000010
        /*0188*/ 	.short	0x0100
        /*018a*/ 	.byte	0x04
	.zero		1


	//   ....[5]....
        /*018c*/ 	.word	0x00000660
        /*0190*/ 	.word	0x000000ff
        /*0194*/ 	.word	0x00000028
        /*0198*/ 	.short	0x0100
        /*019a*/ 	.byte	0x04
	.zero		1


	//   ....[6]....
        /*019c*/ 	.word	0x00000790
        /*01a0*/ 	.word	0x000000ff
        /*01a4*/ 	.word	0x00000030
        /*01a8*/ 	.short	0x0100
        /*01aa*/ 	.byte	0x04
	.zero		1


	//   ....[7]....
        /*01ac*/ 	.word	0x000007a0
        /*01b0*/ 	.word	0x000000ff
        /*01b4*/ 	.word	0x00000050
        /*01b8*/ 	.short	0x0100
        /*01ba*/ 	.byte	0x04
	.zero		1


	//   ....[8]....
        /*01bc*/ 	.word	0x000007b0
        /*01c0*/ 	.word	0x000000ff
        /*01c4*/ 	.word	0x00000038
        /*01c8*/ 	.short	0x0100
        /*01ca*/ 	.byte	0x04
	.zero		1


	//   ....[9]....
        /*01cc*/ 	.word	0x000007c0
        /*01d0*/ 	.word	0x000000ff
        /*01d4*/ 	.word	0x00000058
        /*01d8*/ 	.short	0x0100
        /*01da*/ 	.byte	0x04
	.zero		1


	//   ....[10]....
        /*01dc*/ 	.word	0x000007d0
        /*01e0*/ 	.word	0x000000ff
        /*01e4*/ 	.word	0x00000040
        /*01e8*/ 	.short	0x0100
        /*01ea*/ 	.byte	0x04
	.zero		1


	//   ....[11]....
        /*01ec*/ 	.word	0x000007e0
        /*01f0*/ 	.word	0x000000ff
        /*01f4*/ 	.word	0x00000060
        /*01f8*/ 	.short	0x0100
        /*01fa*/ 	.byte	0x04
	.zero		1


	//   ....[12]....
        /*01fc*/ 	.word	0x000007f0
        /*0200*/ 	.word	0x000000ff
        /*0204*/ 	.word	0x00000048
        /*0208*/ 	.short	0x0100
        /*020a*/ 	.byte	0x04
	.zero		1


	//   ....[13]....
        /*020c*/ 	.word	0x00000800
        /*0210*/ 	.word	0x000000ff
        /*0214*/ 	.word	0x00000068
        /*0218*/ 	.short	0x0100
        /*021a*/ 	.byte	0x04
	.zero		1


	//   ....[14]....
        /*021c*/ 	.word	0x000008f0
        /*0220*/ 	.word	0x000000ff
        /*0224*/ 	.word	0x00000070
        /*0228*/ 	.short	0x0100
        /*022a*/ 	.byte	0x06
	.zero		1


	//   ....[15]....
        /*022c*/ 	.word	0x00000900
        /*0230*/ 	.word	0x000000ff
        /*0234*/ 	.word	0x00000078
        /*0238*/ 	.short	0x0100
        /*023a*/ 	.byte	0x06
	.zero		1


	//   ....[16]....
        /*023c*/ 	.word	0x00000a40
        /*0240*/ 	.word	0x000000ff
        /*0244*/ 	.word	0x00000080
        /*0248*/ 	.short	0x0100
        /*024a*/ 	.byte	0x06
	.zero		1


	//   ....[17]....
        /*024c*/ 	.word	0x00000a50
        /*0250*/ 	.word	0x000000ff
        /*0254*/ 	.word	0x00000090
        /*0258*/ 	.short	0x0100
        /*025a*/ 	.byte	0x06
	.zero		1


	//   ....[18]....
        /*025c*/ 	.word	0x00000a60
        /*0260*/ 	.word	0x000000ff
        /*0264*/ 	.word	0x00000088
        /*0268*/ 	.short	0x0100
        /*026a*/ 	.byte	0x06
	.zero		1


	//   ....[19]....
        /*026c*/ 	.word	0x00000a70
        /*0270*/ 	.word	0x000000ff
        /*0274*/ 	.word	0x00000098
        /*0278*/ 	.short	0x0100
        /*027a*/ 	.byte	0x06
	.zero		1


	//   ....[20]....
        /*027c*/ 	.word	0x00000ba0
        /*0280*/ 	.word	0x000000ff
        /*0284*/ 	.word	0x000000a0
        /*0288*/ 	.short	0x0100
        /*028a*/ 	.byte	0x04
	.zero		1


	//   ....[21]....
        /*028c*/ 	.word	0x00000bb0
        /*0290*/ 	.word	0x000000ff
        /*0294*/ 	.word	0x000000c0
        /*0298*/ 	.short	0x0100
        /*029a*/ 	.byte	0x04
	.zero		1


	//   ....[22]....
        /*029c*/ 	.word	0x00000bc0
        /*02a0*/ 	.word	0x000000ff
        /*02a4*/ 	.word	0x000000a8
        /*02a8*/ 	.short	0x0100
        /*02aa*/ 	.byte	0x04
	.zero		1


	//   ....[23]....
        /*02ac*/ 	.word	0x00000bd0
        /*02b0*/ 	.word	0x000000ff
        /*02b4*/ 	.word	0x000000c8
        /*02b8*/ 	.short	0x0100
        /*02ba*/ 	.byte	0x04
	.zero		1


	//   ....[24]....
        /*02bc*/ 	.word	0x00000be0
        /*02c0*/ 	.word	0x000000ff
        /*02c4*/ 	.word	0x000000b0
        /*02c8*/ 	.short	0x0100
        /*02ca*/ 	.byte	0x04
	.zero		1


	//   ....[25]....
        /*02cc*/ 	.word	0x00000bf0
        /*02d0*/ 	.word	0x000000ff
        /*02d4*/ 	.word	0x000000d0
        /*02d8*/ 	.short	0x0100
        /*02da*/ 	.byte	0x04
	.zero		1


	//   ....[26]....
        /*02dc*/ 	.word	0x00000c00
        /*02e0*/ 	.word	0x000000ff
        /*02e4*/ 	.word	0x000000b8
        /*02e8*/ 	.short	0x0100
        /*02ea*/ 	.byte	0x04
	.zero		1


	//   ....[27]....
        /*02ec*/ 	.word	0x00000c10
        /*02f0*/ 	.word	0x000000ff
        /*02f4*/ 	.word	0x000000d8
        /*02f8*/ 	.short	0x0100
        /*02fa*/ 	.byte	0x04
	.zero		1


	//   ....[28]....
        /*02fc*/ 	.word	0x00000d00
        /*0300*/ 	.word	0x000000ff
        /*0304*/ 	.word	0x000000e0
        /*0308*/ 	.short	0x0100
        /*030a*/ 	.byte	0x04
	.zero		1


	//   ....[29]....
        /*030c*/ 	.word	0x00000d10
        /*0310*/ 	.word	0x000000ff
        /*0314*/ 	.word	0x000000f0
        /*0318*/ 	.short	0x0100
        /*031a*/ 	.byte	0x04
	.zero		1


	//   ....[30]....
        /*031c*/ 	.word	0x00000d20
        /*0320*/ 	.word	0x000000ff
        /*0324*/ 	.word	0x000000e8
        /*0328*/ 	.short	0x0100
        /*032a*/ 	.byte	0x04
	.zero		1


	//   ....[31]....
        /*032c*/ 	.word	0x00000d30
        /*0330*/ 	.word	0x000000ff
        /*0334*/ 	.word	0x000000f8
        /*0338*/ 	.short	0x0100
        /*033a*/ 	.byte	0x04
	.zero		1


	//   ....[32]....
        /*033c*/ 	.word	0x00001900
        /*0340*/ 	.word	0x00000000
        /*0344*/ 	.word	0x000000f0
        /*0348*/ 	.short	0x010a
        /*034a*/ 	.byte	0xff
	.zero		1


	//   ....[33]....
        /*034c*/ 	.word	0x00001930
        /*0350*/ 	.word	0x00000000
        /*0354*/ 	.word	0x000000e0
        /*0358*/ 	.short	0x0101
        /*035a*/ 	.byte	0xff
	.zero		1


	//   ....[34]....
        /*035c*/ 	.word	0x00001a00
        /*0360*/ 	.word	0x000000ff
        /*0364*/ 	.word	0x00000018
        /*0368*/ 	.short	0x010a
        /*036a*/ 	.byte	0x04
	.zero		1


	//   ....[35]....
        /*036c*/ 	.word	0x00001a80
        /*0370*/ 	.word	0x000000ff
        /*0374*/ 	.word	0x00000018
        /*0378*/ 	.short	0x010a
        /*037a*/ 	.byte	0x21
	.zero		1


	//   ....[36]....
        /*037c*/ 	.word	0x00001c20
        /*0380*/ 	.word	0x000000ff
        /*0384*/ 	.word	0x00000018
        /*0388*/ 	.short	0x010a
        /*038a*/ 	.byte	0x05
	.zero		1


	//   ....[37]....
        /*038c*/ 	.word	0x00001e10
        /*0390*/ 	.word	0x000000ff
        /*0394*/ 	.word	0x00000078
        /*0398*/ 	.short	0x0101
        /*039a*/ 	.byte	0x15
	.zero		1


	//   ....[38]....
        /*039c*/ 	.word	0x00001e30
        /*03a0*/ 	.word	0x000000ff
        /*03a4*/ 	.word	0x00000018
        /*03a8*/ 	.short	0x010a
        /*03aa*/ 	.byte	0x04
	.zero		1


	//   ....[39]....
        /*03ac*/ 	.word	0x00001eb0
        /*03b0*/ 	.word	0x000000ff
        /*03b4*/ 	.word	0x00000018
        /*03b8*/ 	.short	0x010a
        /*03ba*/ 	.byte	0x21
	.zero		1


	//   ....[40]....
        /*03bc*/ 	.word	0x00002040
        /*03c0*/ 	.word	0x000000ff
        /*03c4*/ 	.word	0x00000018
        /*03c8*/ 	.short	0x010a
        /*03ca*/ 	.byte	0x05
	.zero		1


	//   ....[41]....
        /*03cc*/ 	.word	0x00002250
        /*03d0*/ 	.word	0x00000003
        /*03d4*/ 	.word	0x00000080
        /*03d8*/ 	.short	0x010a
        /*03da*/ 	.byte	0xff
	.zero		1


	//   ....[42]....
        /*03dc*/ 	.word	0x000023a0
        /*03e0*/ 	.word	0x00000000
        /*03e4*/ 	.word	0x00000000
        /*03e8*/ 	.short	0x0101
        /*03ea*/ 	.byte	0xff
	.zero		1


	//   ....[43]....
        /*03ec*/ 	.word	0x00002960
        /*03f0*/ 	.word	0x000000ff
        /*03f4*/ 	.word	0x00000000
        /*03f8*/ 	.short	0x010a
        /*03fa*/ 	.byte	0x04
	.zero		1


	//   ....[44]....
        /*03fc*/ 	.word	0x000029f0
        /*0400*/ 	.word	0x000000ff
        /*0404*/ 	.word	0x00000000
        /*0408*/ 	.short	0x010a
        /*040a*/ 	.byte	0x05
	.zero		1


	//   ....[45]....
        /*040c*/ 	.word	0x00002a90
        /*0410*/ 	.word	0x00000000
        /*0414*/ 	.word	0x00000000
        /*0418*/ 	.short	0x010a
        /*041a*/ 	.byte	0xff
	.zero		1


	//   ....[46]....
        /*041c*/ 	.word	0x00002bb0
        /*0420*/ 	.word	0x00000002
        /*0424*/ 	.word	0x000000e0
        /*0428*/ 	.short	0x010a
        /*042a*/ 	.byte	0xff
	.zero		1


	//   ....[47]....
        /*042c*/ 	.word	0x00002c20
        /*0430*/ 	.word	0x00000002
        /*0434*/ 	.word	0x00000000
        /*0438*/ 	.short	0x0101
        /*043a*/ 	.byte	0xff
	.zero		1


	//   ....[48]....
        /*043c*/ 	.word	0x00002c40
        /*0440*/ 	.word	0x000000ff
        /*0444*/ 	.word	0x00000090
        /*0448*/ 	.short	0x010a
        /*044a*/ 	.byte	0x04
	.zero		1


	//   ....[49]....
        /*044c*/ 	.word	0x00002d60
        /*0450*/ 	.word	0x00000002
        /*0454*/ 	.word	0x00000080
        /*0458*/ 	.short	0x010a
        /*045a*/ 	.byte	0xff
	.zero		1


	//   ....[50]....
        /*045c*/ 	.word	0x00002e60
        /*0460*/ 	.word	0x00000002
        /*0464*/ 	.word	0x00000000
        /*0468*/ 	.short	0x0101
        /*046a*/ 	.byte	0xff
	.zero		1


	//   ....[51]....
        /*046c*/ 	.word	0x00002ef0
        /*0470*/ 	.word	0x000000ff
        /*0474*/ 	.word	0x00000090
        /*0478*/ 	.short	0x0106
        /*047a*/ 	.byte	0x04
	.zero		1


	//   ....[52]....
        /*047c*/ 	.word	0x00002f10
        /*0480*/ 	.word	0x000000ff
        /*0484*/ 	.word	0x00000090
        /*0488*/ 	.short	0x010a
        /*048a*/ 	.byte	0x04
	.zero		1


	//   ....[53]....
        /*048c*/ 	.word	0x00002fa0
        /*0490*/ 	.word	0x000000ff
        /*0494*/ 	.word	0x00000090
        /*0498*/ 	.short	0x0106
        /*049a*/ 	.byte	0x07
	.zero		1


	//   ....[54]....
        /*049c*/ 	.word	0x00002fe0
        /*04a0*/ 	.word	0x00000000
        /*04a4*/ 	.word	0x00000090
        /*04a8*/ 	.short	0x010a
        /*04aa*/ 	.byte	0xff
	.zero		1


	//   ....[55]....
        /*04ac*/ 	.word	0x000035b0
        /*04b0*/ 	.word	0x00000000
        /*04b4*/ 	.word	0x00000080
        /*04b8*/ 	.short	0x010a
        /*04ba*/ 	.byte	0xff
	.zero		1


	//   ....[56]....
        /*04bc*/ 	.word	0x000036c0
        /*04c0*/ 	.word	0x00000003
        /*04c4*/ 	.word	0x00000000
        /*04c8*/ 	.short	0x0101
        /*04ca*/ 	.byte	0xff
	.zero		1


	//   ....[57]....
        /*04cc*/ 	.word	0x000036d0
        /*04d0*/ 	.word	0x000000ff
        /*04d4*/ 	.word	0x00000000
        /*04d8*/ 	.short	0x010a
        /*04da*/ 	.byte	0x04
	.zero		1


	//   ....[58]....
        /*04dc*/ 	.word	0x000036f0
        /*04e0*/ 	.word	0x000000ff
        /*04e4*/ 	.word	0x000000c0
        /*04e8*/ 	.short	0x010a
        /*04ea*/ 	.byte	0x2d
	.zero		1


	//   ....[59]....
        /*04ec*/ 	.word	0x000037c0
        /*04f0*/ 	.word	0x000000ff
        /*04f4*/ 	.word	0x00000000
        /*04f8*/ 	.short	0x010a
        /*04fa*/ 	.byte	0x07
	.zero		1


	//   ....[60]....
        /*04fc*/ 	.word	0x00003900
        /*0500*/ 	.word	0x000000ff
        /*0504*/ 	.word	0x00000000
        /*0508*/ 	.short	0x010a
        /*050a*/ 	.byte	0x04
	.zero		1


	//   ....[61]....
        /*050c*/ 	.word	0x00003cd0
        /*0510*/ 	.word	0x000000ff
        /*0514*/ 	.word	0x00000000
        /*0518*/ 	.short	0x010a
        /*051a*/ 	.byte	0x04
	.zero		1


	//   ....[62]....
        /*051c*/ 	.word	0x00003d60
        /*0520*/ 	.word	0x000000ff
        /*0524*/ 	.word	0x00000000
        /*0528*/ 	.short	0x010a
        /*052a*/ 	.byte	0x05
	.zero		1


	//   ....[63]....
        /*052c*/ 	.word	0x00003df0
        /*0530*/ 	.word	0x000000ff
        /*0534*/ 	.word	0x00000000
        /*0538*/ 	.short	0x010a
        /*053a*/ 	.byte	0x05
	.zero		1


	//   ....[64]....
        /*053c*/ 	.word	0x00003e80
        /*0540*/ 	.word	0x000000ff
        /*0544*/ 	.word	0x00000000
        /*0548*/ 	.short	0x010a
        /*054a*/ 	.byte	0x04
	.zero		1


	//   ....[65]....
        /*054c*/ 	.word	0x00004330
        /*0550*/ 	.word	0x0000000c
        /*0554*/ 	.word	0x00000080
        /*0558*/ 	.short	0x010a
        /*055a*/ 	.byte	0xff
	.zero		1


	//   ....[66]....
        /*055c*/ 	.word	0x000044a0
        /*0560*/ 	.word	0x00000000
        /*0564*/ 	.word	0x00000000
        /*0568*/ 	.short	0x0101
        /*056a*/ 	.byte	0xff
	.zero		1


	//   ....[67]....
        /*056c*/ 	.word	0x00004940
        /*0570*/ 	.word	0x000000ff
        /*0574*/ 	.word	0x00000078
        /*0578*/ 	.short	0x010a
        /*057a*/ 	.byte	0x15
	.zero		1


	//   ....[68]....
        /*057c*/ 	.word	0x00004ac0
        /*0580*/ 	.word	0x000000ff
        /*0584*/ 	.word	0x00000050
        /*0588*/ 	.short	0x010a
        /*058a*/ 	.byte	0x15
	.zero		1


	//   ....[69]....
        /*058c*/ 	.word	0x00004c40
        /*0590*/ 	.word	0x000000ff
        /*0594*/ 	.word	0x00000030
        /*0598*/ 	.short	0x010b
        /*059a*/ 	.byte	0x15
	.zero		1


	//   ....[70]....
        /*059c*/ 	.word	0x00004c50
        /*05a0*/ 	.word	0x000000ff
        /*05a4*/ 	.word	0x00000000
        /*05a8*/ 	.short	0x0101
        /*05aa*/ 	.byte	0x06
	.zero		1


	//   ....[71]....
        /*05ac*/ 	.word	0x00004c60
        /*05b0*/ 	.word	0x000000ff
        /*05b4*/ 	.word	0x00000058
        /*05b8*/ 	.short	0x010a
        /*05ba*/ 	.byte	0x15
	.zero		1


	//   ....[72]....
        /*05bc*/ 	.word	0x00004da0
        /*05c0*/ 	.word	0x000000ff
        /*05c4*/ 	.word	0x00000038
        /*05c8*/ 	.short	0x010b
        /*05ca*/ 	.byte	0x15
	.zero		1


	//   ....[73]....
        /*05cc*/ 	.word	0x00004db0
        /*05d0*/ 	.word	0x000000ff
        /*05d4*/ 	.word	0x00000000
        /*05d8*/ 	.short	0x0101
        /*05da*/ 	.byte	0x07
	.zero		1


	//   ....[74]....
        /*05dc*/ 	.word	0x00004dc0
        /*05e0*/ 	.word	0x000000ff
        /*05e4*/ 	.word	0x00000060
        /*05e8*/ 	.short	0x010a
        /*05ea*/ 	.byte	0x15
	.zero		1


	//   ....[75]....
        /*05ec*/ 	.word	0x00004f10
        /*05f0*/ 	.word	0x000000ff
        /*05f4*/ 	.word	0x00000040
        /*05f8*/ 	.short	0x010b
        /*05fa*/ 	.byte	0x15
	.zero		1


	//   ....[76]....
        /*05fc*/ 	.word	0x00004f20
        /*0600*/ 	.word	0x000000ff
        /*0604*/ 	.word	0x00000000
        /*0608*/ 	.short	0x0101
        /*060a*/ 	.byte	0x1d
	.zero		1


	//   ....[77]....
        /*060c*/ 	.word	0x00004f30
        /*0610*/ 	.word	0x000000ff
        /*0614*/ 	.word	0x00000068
        /*0618*/ 	.short	0x010a
        /*061a*/ 	.byte	0x15
	.zero		1


	//   ....[78]....
        /*061c*/ 	.word	0x00005090
        /*0620*/ 	.word	0x000000ff
        /*0624*/ 	.word	0x00000048
        /*0628*/ 	.short	0x010b
        /*062a*/ 	.byte	0x15
	.zero		1


	//   ....[79]....
        /*062c*/ 	.word	0x000050a0
        /*0630*/ 	.word	0x000000ff
        /*0634*/ 	.word	0x00000000
        /*0638*/ 	.short	0x0101
        /*063a*/ 	.byte	0x18
	.zero		1


	//   ....[80]....
        /*063c*/ 	.word	0x000050b0
        /*0640*/ 	.word	0x000000ff
        /*0644*/ 	.word	0x00000050
        /*0648*/ 	.short	0x010a
        /*064a*/ 	.byte	0x15
	.zero		1


	//   ....[81]....
        /*064c*/ 	.word	0x00005210
        /*0650*/ 	.word	0x000000ff
        /*0654*/ 	.word	0x00000030
        /*0658*/ 	.short	0x010b
        /*065a*/ 	.byte	0x15
	.zero		1


	//   ....[82]....
        /*065c*/ 	.word	0x00005220
        /*0660*/ 	.word	0x000000ff
        /*0664*/ 	.word	0x00000000
        /*0668*/ 	.short	0x0101
        /*066a*/ 	.byte	0x06
	.zero		1


	//   ....[83]....
        /*066c*/ 	.word	0x00005230
        /*0670*/ 	.word	0x000000ff
        /*0674*/ 	.word	0x00000058
        /*0678*/ 	.short	0x010a
        /*067a*/ 	.byte	0x15
	.zero		1


	//   ....[84]....
        /*067c*/ 	.word	0x00005390
        /*0680*/ 	.word	0x000000ff
        /*0684*/ 	.word	0x00000038
        /*0688*/ 	.short	0x010b
        /*068a*/ 	.byte	0x15
	.zero		1


	//   ....[85]....
        /*068c*/ 	.word	0x000053a0
        /*0690*/ 	.word	0x000000ff
        /*0694*/ 	.word	0x00000000
        /*0698*/ 	.short	0x0101
        /*069a*/ 	.byte	0x07
	.zero		1


	//   ....[86]....
        /*069c*/ 	.word	0x000053b0
        /*06a0*/ 	.word	0x000000ff
        /*06a4*/ 	.word	0x00000060
        /*06a8*/ 	.short	0x010a
        /*06aa*/ 	.byte	0x15
	.zero		1


	//   ....[87]....
        /*06ac*/ 	.word	0x00005500
        /*06b0*/ 	.word	0x000000ff
        /*06b4*/ 	.word	0x00000040
        /*06b8*/ 	.short	0x010b
        /*06ba*/ 	.byte	0x15
	.zero		1


	//   ....[88]....
        /*06bc*/ 	.word	0x00005510
        /*06c0*/ 	.word	0x000000ff
        /*06c4*/ 	.word	0x00000000
        /*06c8*/ 	.short	0x0101
        /*06ca*/ 	.byte	0x1d
	.zero		1


	//   ....[89]....
        /*06cc*/ 	.word	0x00005520
        /*06d0*/ 	.word	0x000000ff
        /*06d4*/ 	.word	0x00000068
        /*06d8*/ 	.short	0x010a
        /*06da*/ 	.byte	0x15
	.zero		1


	//   ....[90]....
        /*06dc*/ 	.word	0x00005710
        /*06e0*/ 	.word	0x000000ff
        /*06e4*/ 	.word	0x00000048
        /*06e8*/ 	.short	0x010b
        /*06ea*/ 	.byte	0x15
	.zero		1


	//   ....[91]....
        /*06ec*/ 	.word	0x00005720
        /*06f0*/ 	.word	0x000000ff
        /*06f4*/ 	.word	0x00000000
        /*06f8*/ 	.short	0x0101
        /*06fa*/ 	.byte	0x18
	.zero		1


	//   ....[92]....
        /*06fc*/ 	.word	0x00005740
        /*0700*/ 	.word	0x000000ff
        /*0704*/ 	.word	0x00000050
        /*0708*/ 	.short	0x010a
        /*070a*/ 	.byte	0x15
	.zero		1


	//   ....[93]....
        /*070c*/ 	.word	0x00005760
        /*0710*/ 	.word	0x000000ff
        /*0714*/ 	.word	0x00000058
        /*0718*/ 	.short	0x010a
        /*071a*/ 	.byte	0x15
	.zero		1


	//   ....[94]....
        /*071c*/ 	.word	0x00005780
        /*0720*/ 	.word	0x000000ff
        /*0724*/ 	.word	0x00000060
        /*0728*/ 	.short	0x010a
        /*072a*/ 	.byte	0x15
	.zero		1


	//   ....[95]....
        /*072c*/ 	.word	0x000057d0
        /*0730*/ 	.word	0x00000002
        /*0734*/ 	.word	0x00000068
        /*0738*/ 	.short	0x010a
        /*073a*/ 	.byte	0xff
	.zero		1


	//   ....[96]....
        /*073c*/ 	.word	0x00005af0
        /*0740*/ 	.word	0x00000000
        /*0744*/ 	.word	0x00000080
        /*0748*/ 	.short	0x010a
        /*074a*/ 	.byte	0xff
	.zero		1


	//   ....[97]....
        /*074c*/ 	.word	0x00005bc0
        /*0750*/ 	.word	0x00000000
        /*0754*/ 	.word	0x00000000
        /*0758*/ 	.short	0x0101
        /*075a*/ 	.byte	0xff
	.zero		1


	//   ....[98]....
        /*075c*/ 	.word	0x00006800
        /*0760*/ 	.word	0x000000ff
        /*0764*/ 	.word	0x00000030
        /*0768*/ 	.short	0x010a
        /*076a*/ 	.byte	0x2b
	.zero		1


	//   ....[99]....
        /*076c*/ 	.word	0x00006830
        /*0770*/ 	.word	0x0000001a
        /*0774*/ 	.word	0x000000a0
        /*0778*/ 	.short	0x010a
        /*077a*/ 	.byte	0xff
	.zero		1


	//   ....[100]....
        /*077c*/ 	.word	0x00006920
        /*0780*/ 	.word	0x000000ff
        /*0784*/ 	.word	0x00000030
        /*0788*/ 	.short	0x010a
        /*078a*/ 	.byte	0x2b
	.zero		1


	//   ....[101]....
        /*078c*/ 	.word	0x00006a10
        /*0790*/ 	.word	0x0000001a
        /*0794*/ 	.word	0x000000a0
        /*0798*/ 	.short	0x010a
        /*079a*/ 	.byte	0xff
	.zero		1


	//   ....[102]....
        /*079c*/ 	.word	0x000071e0
        /*07a0*/ 	.word	0x00000000
        /*07a4*/ 	.word	0x00000000
        /*07a8*/ 	.short	0x0101
        /*07aa*/ 	.byte	0xff
	.zero		1


	//   ....[103]....
        /*07ac*/ 	.word	0x000071f0
        /*07b0*/ 	.word	0x00000002
        /*07b4*/ 	.word	0x00000030
        /*07b8*/ 	.short	0x010a
        /*07ba*/ 	.byte	0xff
	.zero		1


	//   ....[104]....
        /*07bc*/ 	.word	0x000072d0
        /*07c0*/ 	.word	0x00000002
        /*07c4*/ 	.word	0x00000030
        /*07c8*/ 	.short	0x010a
        /*07ca*/ 	.byte	0xff
	.zero		1


	//   ....[105]....
        /*07cc*/ 	.word	0x00007b30
        /*07d0*/ 	.word	0x00000015
        /*07d4*/ 	.word	0x00000000
        /*07d8*/ 	.short	0x0101
        /*07da*/ 	.byte	0xff
	.zero		1


	//   ....[106]....
        /*07dc*/ 	.word	0x00007b50
        /*07e0*/ 	.word	0x00000000
        /*07e4*/ 	.word	0x00000030
        /*07e8*/ 	.short	0x010a
        /*07ea*/ 	.byte	0xff
	.zero		1


	//   ....[107]....
        /*07ec*/ 	.word	0x00007c20
        /*07f0*/ 	.word	0x00000000
        /*07f4*/ 	.word	0x00000030
        /*07f8*/ 	.short	0x010a
        /*07fa*/ 	.byte	0xff
	.zero		1


	//   ....[108]....
        /*07fc*/ 	.word	0x00008490
        /*0800*/ 	.word	0x00000015
        /*0804*/ 	.word	0x00000000
        /*0808*/ 	.short	0x0101
        /*080a*/ 	.byte	0xff
	.zero		1


	//   ....[109]....
        /*080c*/ 	.word	0x000084b0
        /*0810*/ 	.word	0x00000000
        /*0814*/ 	.word	0x00000030
        /*0818*/ 	.short	0x010a
        /*081a*/ 	.byte	0xff
	.zero		1


	//   ....[110]....
        /*081c*/ 	.word	0x00008580
        /*0820*/ 	.word	0x00000000
        /*0824*/ 	.word	0x00000030
        /*0828*/ 	.short	0x010a
        /*082a*/ 	.byte	0xff
	.zero		1


	//   ....[111]....
        /*082c*/ 	.word	0x00008e20
        /*0830*/ 	.word	0x00000015
        /*0834*/ 	.word	0x00000000
        /*0838*/ 	.short	0x0101
        /*083a*/ 	.byte	0xff
	.zero		1


	//   ....[112]....
        /*083c*/ 	.word	0x00008e40
        /*0840*/ 	.word	0x00000000
        /*0844*/ 	.word	0x00000030
        /*0848*/ 	.short	0x010a
        /*084a*/ 	.byte	0xff
	.zero		1


	//   ....[113]....
        /*084c*/ 	.word	0x00008f10
        /*0850*/ 	.word	0x00000000
        /*0854*/ 	.word	0x00000030
        /*0858*/ 	.short	0x010a
        /*085a*/ 	.byte	0xff
	.zero		1


	//   ....[114]....
        /*085c*/ 	.word	0x000097f0
        /*0860*/ 	.word	0x00000015
        /*0864*/ 	.word	0x00000000
        /*0868*/ 	.short	0x0101
        /*086a*/ 	.byte	0xff
	.zero		1


	//   ....[115]....
        /*086c*/ 	.word	0x00009810
        /*0870*/ 	.word	0x00000000
        /*0874*/ 	.word	0x00000030
        /*0878*/ 	.short	0x010a
        /*087a*/ 	.byte	0xff
	.zero		1


	//   ....[116]....
        /*087c*/ 	.word	0x000098e0
        /*0880*/ 	.word	0x00000000
        /*0884*/ 	.word	0x00000030
        /*0888*/ 	.short	0x010a
        /*088a*/ 	.byte	0xff
	.zero		1


	//   ....[117]....
        /*088c*/ 	.word	0x0000a190
        /*0890*/ 	.word	0x00000015
        /*0894*/ 	.word	0x00000000
        /*0898*/ 	.short	0x0101
        /*089a*/ 	.byte	0xff
	.zero		1


	//   ....[118]....
        /*089c*/ 	.word	0x0000a1b0
        /*08a0*/ 	.word	0x00000000
        /*08a4*/ 	.word	0x00000030
        /*08a8*/ 	.short	0x010a
        /*08aa*/ 	.byte	0xff
	.zero		1


	//   ....[119]....
        /*08ac*/ 	.word	0x0000a280
        /*08b0*/ 	.word	0x00000000
        /*08b4*/ 	.word	0x00000030
        /*08b8*/ 	.short	0x010a
        /*08ba*/ 	.byte	0xff
	.zero		1


	//   ....[120]....
        /*08bc*/ 	.word	0x0000ab30
        /*08c0*/ 	.word	0x00000015
        /*08c4*/ 	.word	0x00000000
        /*08c8*/ 	.short	0x0101
        /*08ca*/ 	.byte	0xff
	.zero		1


	//   ....[121]....
        /*08cc*/ 	.word	0x0000ab50
        /*08d0*/ 	.word	0x00000000
        /*08d4*/ 	.word	0x00000030
        /*08d8*/ 	.short	0x010a
        /*08da*/ 	.byte	0xff
	.zero		1


	//   ....[122]....
        /*08dc*/ 	.word	0x0000ac20
        /*08e0*/ 	.word	0x00000000
        /*08e4*/ 	.word	0x00000030
        /*08e8*/ 	.short	0x010a
        /*08ea*/ 	.byte	0xff
	.zero		1


	//   ....[123]....
        /*08ec*/ 	.word	0x0000b0f0
        /*08f0*/ 	.word	0x000000ff
        /*08f4*/ 	.word	0x00000000
        /*08f8*/ 	.short	0x0101
        /*08fa*/ 	.byte	0x04
	.zero		1


	//   ....[124]....
        /*08fc*/ 	.word	0x0000b4e0
        /*0900*/ 	.word	0x00000000
        /*0904*/ 	.word	0x00000000
        /*0908*/ 	.short	0x0101
        /*090a*/ 	.byte	0xff
	.zero		1


	//   ....[125]....
        /*090c*/ 	.word	0x0000b790
        /*0910*/ 	.word	0x000000ff
        /*0914*/ 	.word	0x00000000
        /*0918*/ 	.short	0x0101
        /*091a*/ 	.byte	0x04
	.zero		1


	//   ....[126]....
        /*091c*/ 	.word	0x0000b7b0
        /*0920*/ 	.word	0x00000000
        /*0924*/ 	.word	0x000000f0
        /*0928*/ 	.short	0x010a
        /*092a*/ 	.byte	0xff
	.zero		1


	//   ....[127]....
        /*092c*/ 	.word	0x0000b810
        /*0930*/ 	.word	0x00000000
        /*0934*/ 	.word	0x00000018
        /*0938*/ 	.short	0x010a
        /*093a*/ 	.byte	0xff
	.zero		1


	//   ....[128]....
        /*093c*/ 	.word	0x0000b870
        /*0940*/ 	.word	0x00000000
        /*0944*/ 	.word	0x00000018
        /*0948*/ 	.short	0x010a
        /*094a*/ 	.byte	0xff
	.zero		1


	//   ....[129]....
        /*094c*/ 	.word	0x0000b8c0
        /*0950*/ 	.word	0x00000003
        /*0954*/ 	.word	0x00000080
        /*0958*/ 	.short	0x010a
        /*095a*/ 	.byte	0xff
	.zero		1


	//   ....[130]....
        /*095c*/ 	.word	0x0000b920
        /*0960*/ 	.word	0x00000000
        /*0964*/ 	.word	0x00000000
        /*0968*/ 	.short	0x010a
        /*096a*/ 	.byte	0xff
	.zero		1


	//   ....[131]....
        /*096c*/ 	.word	0x0000b980
        /*0970*/ 	.word	0x00000000
        /*0974*/ 	.word	0x00000000
        /*0978*/ 	.short	0x010a
        /*097a*/ 	.byte	0xff
	.zero		1


	//   ....[132]....
        /*097c*/ 	.word	0x0000b9d0
        /*0980*/ 	.word	0x00000002
        /*0984*/ 	.word	0x000000e0
        /*0988*/ 	.short	0x010a
        /*098a*/ 	.byte	0xff
	.zero		1


	//   ....[133]....
        /*098c*/ 	.word	0x0000ba30
        /*0990*/ 	.word	0x00000002
        /*0994*/ 	.word	0x00000090
        /*0998*/ 	.short	0x010a
        /*099a*/ 	.byte	0xff
	.zero		1


	//   ....[134]....
        /*099c*/ 	.word	0x0000ba80
        /*09a0*/ 	.word	0x00000002
        /*09a4*/ 	.word	0x00000080
        /*09a8*/ 	.short	0x010a
        /*09aa*/ 	.byte	0xff
	.zero		1


	//   ....[135]....
        /*09ac*/ 	.word	0x0000bae0
        /*09b0*/ 	.word	0x00000000
        /*09b4*/ 	.word	0x00000090
        /*09b8*/ 	.short	0x010a
        /*09ba*/ 	.byte	0xff
	.zero		1


	//   ....[136]....
        /*09bc*/ 	.word	0x0000bb30
        /*09c0*/ 	.word	0x00000000
        /*09c4*/ 	.word	0x00000080
        /*09c8*/ 	.short	0x010a
        /*09ca*/ 	.byte	0xff
	.zero		1


	//   ....[137]....
        /*09cc*/ 	.word	0x0000bb90
        /*09d0*/ 	.word	0x00000002
        /*09d4*/ 	.word	0x000000c0
        /*09d8*/ 	.short	0x010a
        /*09da*/ 	.byte	0xff
	.zero		1


	//   ....[138]....
        /*09dc*/ 	.word	0x0000bbf0
        /*09e0*/ 	.word	0x00000000
        /*09e4*/ 	.word	0x00000000
        /*09e8*/ 	.short	0x010a
        /*09ea*/ 	.byte	0xff
	.zero		1


	//   ....[139]....
        /*09ec*/ 	.word	0x0000bc50
        /*09f0*/ 	.word	0x00000000
        /*09f4*/ 	.word	0x00000000
        /*09f8*/ 	.short	0x010a
        /*09fa*/ 	.byte	0xff
	.zero		1


	//   ....[140]....
        /*09fc*/ 	.word	0x0000bcb0
        /*0a00*/ 	.word	0x00000000
        /*0a04*/ 	.word	0x00000000
        /*0a08*/ 	.short	0x010a
        /*0a0a*/ 	.byte	0xff
	.zero		1


	//   ....[141]....
        /*0a0c*/ 	.word	0x0000bd10
        /*0a10*/ 	.word	0x00000000
        /*0a14*/ 	.word	0x00000000
        /*0a18*/ 	.short	0x010a
        /*0a1a*/ 	.byte	0xff
	.zero		1


	//   ....[142]....
        /*0a1c*/ 	.word	0x0000bd70
        /*0a20*/ 	.word	0x00000000
        /*0a24*/ 	.word	0x00000000
        /*0a28*/ 	.short	0x010a
        /*0a2a*/ 	.byte	0xff
	.zero		1


	//   ....[143]....
        /*0a2c*/ 	.word	0x0000bdc0
        /*0a30*/ 	.word	0x0000000c
        /*0a34*/ 	.word	0x00000080
        /*0a38*/ 	.short	0x010a
        /*0a3a*/ 	.byte	0xff
	.zero		1


	//   ....[144]....
        /*0a3c*/ 	.word	0x0000be20
        /*0a40*/ 	.word	0x00000000
        /*0a44*/ 	.word	0x00000078
        /*0a48*/ 	.short	0x010a
        /*0a4a*/ 	.byte	0xff
	.zero		1


	//   ....[145]....
        /*0a4c*/ 	.word	0x0000be80
        /*0a50*/ 	.word	0x00000000
        /*0a54*/ 	.word	0x00000050
        /*0a58*/ 	.short	0x010a
        /*0a5a*/ 	.byte	0xff
	.zero		1


	//   ....[146]....
        /*0a5c*/ 	.word	0x0000bee0
        /*0a60*/ 	.word	0x00000000
        /*0a64*/ 	.word	0x00000058
        /*0a68*/ 	.short	0x010a
        /*0a6a*/ 	.byte	0xff
	.zero		1


	//   ....[147]....
        /*0a6c*/ 	.word	0x0000bf40
        /*0a70*/ 	.word	0x00000000
        /*0a74*/ 	.word	0x00000060
        /*0a78*/ 	.short	0x010a
        /*0a7a*/ 	.byte	0xff
	.zero		1


	//   ....[148]....
        /*0a7c*/ 	.word	0x0000bfa0
        /*0a80*/ 	.word	0x00000000
        /*0a84*/ 	.word	0x00000068
        /*0a88*/ 	.short	0x010a
        /*0a8a*/ 	.byte	0xff
	.zero		1


	//   ....[149]....
        /*0a8c*/ 	.word	0x0000c000
        /*0a90*/ 	.word	0x00000000
        /*0a94*/ 	.word	0x00000050
        /*0a98*/ 	.short	0x010a
        /*0a9a*/ 	.byte	0xff
	.zero		1


	//   ....[150]....
        /*0a9c*/ 	.word	0x0000c060
        /*0aa0*/ 	.word	0x00000000
        /*0aa4*/ 	.word	0x00000058
        /*0aa8*/ 	.short	0x010a
        /*0aaa*/ 	.byte	0xff
	.zero		1


	//   ....[151]....
        /*0aac*/ 	.word	0x0000c0c0
        /*0ab0*/ 	.word	0x00000000
        /*0ab4*/ 	.word	0x00000060
        /*0ab8*/ 	.short	0x010a
        /*0aba*/ 	.byte	0xff
	.zero		1


	//   ....[152]....
        /*0abc*/ 	.word	0x0000c120
        /*0ac0*/ 	.word	0x00000000
        /*0ac4*/ 	.word	0x00000068
        /*0ac8*/ 	.short	0x010a
        /*0aca*/ 	.byte	0xff
	.zero		1


	//   ....[153]....
        /*0acc*/ 	.word	0x0000c180
        /*0ad0*/ 	.word	0x00000000
        /*0ad4*/ 	.word	0x00000050
        /*0ad8*/ 	.short	0x010a
        /*0ada*/ 	.byte	0xff
	.zero		1


	//   ....[154]....
        /*0adc*/ 	.word	0x0000c1e0
        /*0ae0*/ 	.word	0x00000000
        /*0ae4*/ 	.word	0x00000058
        /*0ae8*/ 	.short	0x010a
        /*0aea*/ 	.byte	0xff
	.zero		1


	//   ....[155]....
        /*0aec*/ 	.word	0x0000c240
        /*0af0*/ 	.word	0x00000002
        /*0af4*/ 	.word	0x00000060
        /*0af8*/ 	.short	0x010a
        /*0afa*/ 	.byte	0xff
	.zero		1


	//   ....[156]....
        /*0afc*/ 	.word	0x0000c290
        /*0b00*/ 	.word	0x00000000
        /*0b04*/ 	.word	0x00000080
        /*0b08*/ 	.short	0x010a
        /*0b0a*/ 	.byte	0xff
	.zero		1


	//   ....[157]....
        /*0b0c*/ 	.word	0x0000c2f0
        /*0b10*/ 	.word	0x00000002
        /*0b14*/ 	.word	0x00000030
        /*0b18*/ 	.short	0x010a
        /*0b1a*/ 	.byte	0xff
	.zero		1


	//   ....[158]....
        /*0b1c*/ 	.word	0x0000c340
        /*0b20*/ 	.word	0x0000001a
        /*0b24*/ 	.word	0x000000a0
        /*0b28*/ 	.short	0x010a
        /*0b2a*/ 	.byte	0xff
	.zero		1


	//   ....[159]....
        /*0b2c*/ 	.word	0x0000c390
        /*0b30*/ 	.word	0x00000002
        /*0b34*/ 	.word	0x00000030
        /*0b38*/ 	.short	0x010a
        /*0b3a*/ 	.byte	0xff
	.zero		1


	//   ....[160]....
        /*0b3c*/ 	.word	0x0000c3e0
        /*0b40*/ 	.word	0x00000000
        /*0b44*/ 	.word	0x00000030
        /*0b48*/ 	.short	0x010a
        /*0b4a*/ 	.byte	0xff
	.zero		1


	//   ....[161]....
        /*0b4c*/ 	.word	0x0000c430
        /*0b50*/ 	.word	0x00000000
        /*0b54*/ 	.word	0x00000030
        /*0b58*/ 	.short	0x010a
        /*0b5a*/ 	.byte	0xff
	.zero		1


	//   ....[162]....
        /*0b5c*/ 	.word	0x0000c480
        /*0b60*/ 	.word	0x00000000
        /*0b64*/ 	.word	0x00000030
        /*0b68*/ 	.short	0x010a
        /*0b6a*/ 	.byte	0xff
	.zero		1


	//   ....[163]....
        /*0b6c*/ 	.word	0x0000c4d0
        /*0b70*/ 	.word	0x00000000
        /*0b74*/ 	.word	0x00000030
        /*0b78*/ 	.short	0x010a
        /*0b7a*/ 	.byte	0xff
	.zero		1


	//   ....[164]....
        /*0b7c*/ 	.word	0x0000c520
        /*0b80*/ 	.word	0x00000000
        /*0b84*/ 	.word	0x00000030
        /*0b88*/ 	.short	0x010a
        /*0b8a*/ 	.byte	0xff
	.zero		1


	//   ....[165]....
        /*0b8c*/ 	.word	0x0000c570
        /*0b90*/ 	.word	0x00000000
        /*0b94*/ 	.word	0x00000030
        /*0b98*/ 	.short	0x010a
        /*0b9a*/ 	.byte	0xff
	.zero		1


	//----- nvinfo : EIATTR_NUM_MBARRIERS
	.align		4
.L_47:
        /*0b9c*/ 	.byte	0x03, 0x38
        /*0b9e*/ 	.short	0x0020


	//----- nvinfo : EIATTR_EXIT_INSTR_OFFSETS
	.align		4
        /*0ba0*/ 	.byte	0x04, 0x1c
        /*0ba2*/ 	.short	(.L_49 - .L_48)


	//   ....[0]....
.L_48:
        /*0ba4*/ 	.word	0x00002ac0


	//   ....[1]....
        /*0ba8*/ 	.word	0x00002fb0


	//   ....[2]....
        /*0bac*/ 	.word	0x00003010


	//   ....[3]....
        /*0bb0*/ 	.word	0x000040e0


	//   ....[4]....
        /*0bb4*/ 	.word	0x00005800


	//   ....[5]....
        /*0bb8*/ 	.word	0x00005840


	//   ....[6]....
        /*0bbc*/ 	.word	0x0000b680


	//   ....[7]....
        /*0bc0*/ 	.word	0x0000b700


	//   ....[8]....
        /*0bc4*/ 	.word	0x0000b730


	//   ....[9]....
        /*0bc8*/ 	.word	0x0000b7a0


	//----- nvinfo : EIATTR_MAX_THREADS
	.align		4
.L_49:
        /*0bcc*/ 	.byte	0x04, 0x05
        /*0bce*/ 	.short	(.L_51 - .L_50)
.L_50:
        /*0bd0*/ 	.word	0x00000100
        /*0bd4*/ 	.word	0x00000001
        /*0bd8*/ 	.word	0x00000001


	//----- nvinfo : EIATTR_CRS_STACK_SIZE
	.align		4
.L_51:
        /*0bdc*/ 	.byte	0x04, 0x1e
        /*0bde*/ 	.short	(.L_53 - .L_52)
.L_52:
        /*0be0*/ 	.word	0x00000000


	//----- nvinfo : EIATTR_CBANK_PARAM_SIZE
	.align		4
.L_53:
        /*0be4*/ 	.byte	0x03, 0x19
        /*0be6*/ 	.short	0x0800


	//----- nvinfo : EIATTR_PARAM_CBANK
	.align		4
        /*0be8*/ 	.byte	0x04, 0x0a
        /*0bea*/ 	.short	(.L_55 - .L_54)
	.align		4
.L_54:
        /*0bec*/ 	.word	index@(.nv.constant0._ZN7cutlass13device_kernelINS_4gemm6kernel13GemmUniversalIN4cute5tupleIJiiiiEEENS1_10collective13CollectiveMmaINS1_35MainloopSm100TmaUmmaWarpSpecializedILi3ELi2ELi4ENS5_IJNS4_1CILi1EEENSA_ILi4EEESB_EEEEENS5_IJNSA_ILi128EEESF_NSA_ILi64EEEEEENS_10tfloat32_tENS5_IJlSB_lEEESI_SJ_NS4_8TiledMMAINS4_8MMA_AtomIJNS4_17SM100_MMA_TF32_SSISI_SI_fLi128ELi128ELNS4_4UMMA5MajorE0ELSO_0ELNSN_7ScaleInE0ELSP_0EEEEEENS4_6LayoutINS5_IJSB_SB_SB_EEENS5_IJNSA_ILi0EEESU_SU_EEEEENS5_IJNS4_10UnderscoreESX_SX_EEEEENS4_23SM90_TMA_LOAD_MULTICASTENS4_14ComposedLayoutINS4_7SwizzleILi3ELi4ELi3EEENS4_18smem_ptr_flag_bitsILi32EEENSS_INS5_IJNSA_ILi8EEENSA_ILi32EEEEEENS5_IJS17_SB_EEEEEEEvNS4_8identityENS4_13SM90_TMA_LOADES1B_vS1C_EENS_8epilogue10collective18CollectiveEpilogueINS1F_23Sm100TmaWarpSpecializedILi4ELi2ELi16ELb1ELb0EEEJSH_NS5_IJNSS_ISF_SB_EENSS_INSA_ILi16EEESB_EEEEESI_SJ_SI_SJ_NS1F_6fusion15FusionCallbacksIS1J_NS1O_17LinearCombinationISI_fSI_fLNS_15FloatRoundStyleE2EEESH_S1N_JEEENS4_5SM1004TMEM4LOAD26SM100_TMEM_LOAD_32dp32b16xES1D_NS11_INS12_ILi2ELi4ELi3EEES15_NSS_INS5_IJS16_S1L_EEENS5_IJS1L_SB_EEEEEEENS4_39AutoVectorizingCopyWithAssumedAlignmentILi128EEENS4_14SM90_TMA_STOREES22_S24_S24_EEEvvEEEEvNT_6ParamsE)
        /*0bf0*/ 	.short	0x0380
        /*0bf2*/ 	.short	0x0800


	//----- nvinfo : EIATTR_SW_WAR
	.align		4
.L_55:
        /*0bf4*/ 	.byte	0x04, 0x36
        /*0bf6*/ 	.short	(.L_57 - .L_56)
.L_56:
        /*0bf8*/ 	.word	0x00000008
.L_57:


//--------------------- .nv.callgraph             --------------------------
	.section	.nv.callgraph,"",@"SHT_CUDA_CALLGRAPH"
	.align	4
	.sectionentsize	8
	.align		4
        /*0000*/ 	.word	0x00000000
	.align		4
        /*0004*/ 	.word	0xffffffff
	.align		4
        /*0008*/ 	.word	index@(_ZN7cutlass13device_kernelINS_4gemm6kernel13GemmUniversalIN4cute5tupleIJiiiiEEENS1_10collective13CollectiveMmaINS1_35MainloopSm100TmaUmmaWarpSpecializedILi3ELi2ELi4ENS5_IJNS4_1CILi1EEENSA_ILi4EEESB_EEEEENS5_IJNSA_ILi128EEESF_NSA_ILi64EEEEEENS_10tfloat32_tENS5_IJlSB_lEEESI_SJ_NS4_8TiledMMAINS4_8MMA_AtomIJNS4_17SM100_MMA_TF32_SSISI_SI_fLi128ELi128ELNS4_4UMMA5MajorE0ELSO_0ELNSN_7ScaleInE0ELSP_0EEEEEENS4_6LayoutINS5_IJSB_SB_SB_EEENS5_IJNSA_ILi0EEESU_SU_EEEEENS5_IJNS4_10UnderscoreESX_SX_EEEEENS4_23SM90_TMA_LOAD_MULTICASTENS4_14ComposedLayoutINS4_7SwizzleILi3ELi4ELi3EEENS4_18smem_ptr_flag_bitsILi32EEENSS_INS5_IJNSA_ILi8EEENSA_ILi32EEEEEENS5_IJS17_SB_EEEEEEEvNS4_8identityENS4_13SM90_TMA_LOADES1B_vS1C_EENS_8epilogue10collective18CollectiveEpilogueINS1F_23Sm100TmaWarpSpecializedILi4ELi2ELi16ELb1ELb0EEEJSH_NS5_IJNSS_ISF_SB_EENSS_INSA_ILi16EEESB_EEEEESI_SJ_SI_SJ_NS1F_6fusion15FusionCallbacksIS1J_NS1O_17LinearCombinationISI_fSI_fLNS_15FloatRoundStyleE2EEESH_S1N_JEEENS4_5SM1004TMEM4LOAD26SM100_TMEM_LOAD_32dp32b16xES1D_NS11_INS12_ILi2ELi4ELi3EEES15_NSS_INS5_IJS16_S1L_EEENS5_IJS1L_SB_EEEEEEENS4_39AutoVectorizingCopyWithAssumedAlignmentILi128EEENS4_14SM90_TMA_STOREES22_S24_S24_EEEvvEEEEvNT_6ParamsE)
	.align		4
        /*000c*/ 	.word	index@(__assertfail)
	.align		4
        /*0010*/ 	.word	0x00000000
	.align		4
        /*0014*/ 	.word	0xfffffffe
	.align		4
        /*0018*/ 	.word	0x00000000
	.align		4
        /*001c*/ 	.word	0xfffffffd
	.align		4
        /*0020*/ 	.word	0x00000000
	.align		4
        /*0024*/ 	.word	0xfffffffc


//--------------------- .nv.constant4             --------------------------
	.section	.nv.constant4,"a",@progbits
	.align	8
	.align		8
.nv.constant4:
        /*0000*/ 	.dword	__assertfail
	.align		8
        /*0008*/ 	.dword	__unnamed_1
	.align		8
        /*0010*/ 	.dword	__unnamed_2
	.align		8
        /*0018*/ 	.dword	_ZN40_INTERNAL_fdad5b31_4_k_cu_350b05ce_327984cuda3std3__45__cpo5beginE
	.align		8
        /*0020*/ 	.dword	_ZN40_INTERNAL_fdad5b31_4_k_cu_350b05ce_327984cuda3std3__45__cpo3endE
	.align		8
        /*0028*/ 	.dword	_ZN40_INTERNAL_fdad5b31_4_k_cu_350b05ce_327984cuda3std3__45__cpo6cbeginE
	.align		8
        /*0030*/ 	.dword	_ZN40_INTERNAL_fdad5b31_4_k_cu_350b05ce_327984cuda3std3__45__cpo4cendE
	.align		8
        /*0038*/ 	.dword	_ZN40_INTERNAL_fdad5b31_4_k_cu_350b05ce_327984cuda3std3__442_GLOBAL__N__fdad5b31_4_k_cu_350b05ce_327986ignoreE
	.align		8
        /*0040*/ 	.dword	_ZN40_INTERNAL_fdad5b31_4_k_cu_350b05ce_327984cuda3std3__419piecewise_constructE
	.align		8
        /*0048*/ 	.dword	_ZN40_INTERNAL_fdad5b31_4_k_cu_350b05ce_327984cuda3std3__48in_placeE
	.align		8
        /*0050*/ 	.dword	_ZN40_INTERNAL_fdad5b31_4_k_cu_350b05ce_327984cuda3std6ranges3__45__cpo4swapE
	.align		8
        /*0058*/ 	.dword	_ZN40_INTERNAL_fdad5b31_4_k_cu_350b05ce_327984cuda3std6ranges3__45__cpo9iter_moveE
	.align		8
        /*0060*/ 	.dword	_ZN40_INTERNAL_fdad5b31_4_k_cu_350b05ce_327984cute7productE
	.align		8
        /*0068*/ 	.dword	_ZN40_INTERNAL_fdad5b31_4_k_cu_350b05ce_327984cute1_E
	.align		8
        /*0070*/ 	.dword	$str$25
	.align		8
        /*0078*/ 	.dword	$str$26
	.align		8
        /*0080*/ 	.dword	$str$27
	.align		8
        /*0088*/ 	.dword	$str$28


//--------------------- .text._ZN7cutlass13device_kernelINS_4gemm6kernel13GemmUniversalIN4cute5tupleIJiiiiEEENS1_10collective13CollectiveMmaINS1_35MainloopSm100TmaUmmaWarpSpecializedILi3ELi2ELi4ENS5_IJNS4_1CILi1EEENSA_ILi4EEESB_EEEEENS5_IJNSA_ILi128EEESF_NSA_ILi64EEEEEENS_10tfloat32_tENS5_IJlSB_lEEESI_SJ_NS4_8TiledMMAINS4_8MMA_AtomIJNS4_17SM100_MMA_TF32_SSISI_SI_fLi128ELi128ELNS4_4UMMA5MajorE0ELSO_0ELNSN_7ScaleInE0ELSP_0EEEEEENS4_6LayoutINS5_IJSB_SB_SB_EEENS5_IJNSA_ILi0EEESU_SU_EEEEENS5_IJNS4_10UnderscoreESX_SX_EEEEENS4_23SM90_TMA_LOAD_MULTICASTENS4_14ComposedLayoutINS4_7SwizzleILi3ELi4ELi3EEENS4_18smem_ptr_flag_bitsILi32EEENSS_INS5_IJNSA_ILi8EEENSA_ILi32EEEEEENS5_IJS17_SB_EEEEEEEvNS4_8identityENS4_13SM90_TMA_LOADES1B_vS1C_EENS_8epilogue10collective18CollectiveEpilogueINS1F_23Sm100TmaWarpSpecializedILi4ELi2ELi16ELb1ELb0EEEJSH_NS5_IJNSS_ISF_SB_EENSS_INSA_ILi16EEESB_EEEEESI_SJ_SI_SJ_NS1F_6fusion15FusionCallbacksIS1J_NS1O_17LinearCombinationISI_fSI_fLNS_15FloatRoundStyleE2EEESH_S1N_JEEENS4_5SM1004TMEM4LOAD26SM100_TMEM_LOAD_32dp32b16xES1D_NS11_INS12_ILi2ELi4ELi3EEES15_NSS_INS5_IJS16_S1L_EEENS5_IJS1L_SB_EEEEEEENS4_39AutoVectorizingCopyWithAssumedAlignmentILi128EEENS4_14SM90_TMA_STOREES22_S24_S24_EEEvvEEEEvNT_6ParamsE --------------------------
	.section	.text._ZN7cutlass13device_kernelINS_4gemm6kernel13GemmUniversalIN4cute5tupleIJiiiiEEENS1_10collective13CollectiveMmaINS1_35MainloopSm100TmaUmmaWarpSpecializedILi3ELi2ELi4ENS5_IJNS4_1CILi1EEENSA_ILi4EEESB_EEEEENS5_IJNSA_ILi128EEESF_NSA_ILi64EEEEEENS_10tfloat32_tENS5_IJlSB_lEEESI_SJ_NS4_8TiledMMAINS4_8MMA_AtomIJNS4_17SM100_MMA_TF32_SSISI_SI_fLi128ELi128ELNS4_4UMMA5MajorE0ELSO_0ELNSN_7ScaleInE0ELSP_0EEEEEENS4_6LayoutINS5_IJSB_SB_SB_EEENS5_IJNSA_ILi0EEESU_SU_EEEEENS5_IJNS4_10UnderscoreESX_SX_EEEEENS4_23SM90_TMA_LOAD_MULTICASTENS4_14ComposedLayoutINS4_7SwizzleILi3ELi4ELi3EEENS4_18smem_ptr_flag_bitsILi32EEENSS_INS5_IJNSA_ILi8EEENSA_ILi32EEEEEENS5_IJS17_SB_EEEEEEEvNS4_8identityENS4_13SM90_TMA_LOADES1B_vS1C_EENS_8epilogue10collective18CollectiveEpilogueINS1F_23Sm100TmaWarpSpecializedILi4ELi2ELi16ELb1ELb0EEEJSH_NS5_IJNSS_ISF_SB_EENSS_INSA_ILi16EEESB_EEEEESI_SJ_SI_SJ_NS1F_6fusion15FusionCallbacksIS1J_NS1O_17LinearCombinationISI_fSI_fLNS_15FloatRoundStyleE2EEESH_S1N_JEEENS4_5SM1004TMEM4LOAD26SM100_TMEM_LOAD_32dp32b16xES1D_NS11_INS12_ILi2ELi4ELi3EEES15_NSS_INS5_IJS16_S1L_EEENS5_IJS1L_SB_EEEEEEENS4_39AutoVectorizingCopyWithAssumedAlignmentILi128EEENS4_14SM90_TMA_STOREES22_S24_S24_EEEvvEEEEvNT_6ParamsE,"ax",@progbits
	.align	128
.text._ZN7cutlass13device_kernelINS_4gemm6kernel13GemmUniversalIN4cute5tupleIJiiiiEEENS1_10collective13CollectiveMmaINS1_35MainloopSm100TmaUmmaWarpSpecializedILi3ELi2ELi4ENS5_IJNS4_1CILi1EEENSA_ILi4EEESB_EEEEENS5_IJNSA_ILi128EEESF_NSA_ILi64EEEEEENS_10tfloat32_tENS5_IJlSB_lEEESI_SJ_NS4_8TiledMMAINS4_8MMA_AtomIJNS4_17SM100_MMA_TF32_SSISI_SI_fLi128ELi128ELNS4_4UMMA5MajorE0ELSO_0ELNSN_7ScaleInE0ELSP_0EEEEEENS4_6LayoutINS5_IJSB_SB_SB_EEENS5_IJNSA_ILi0EEESU_SU_EEEEENS5_IJNS4_10UnderscoreESX_SX_EEEEENS4_23SM90_TMA_LOAD_MULTICASTENS4_14ComposedLayoutINS4_7SwizzleILi3ELi4ELi3EEENS4_18smem_ptr_flag_bitsILi32EEENSS_INS5_IJNSA_ILi8EEENSA_ILi32EEEEEENS5_IJS17_SB_EEEEEEEvNS4_8identityENS4_13SM90_TMA_LOADES1B_vS1C_EENS_8epilogue10collective18CollectiveEpilogueINS1F_23Sm100TmaWarpSpecializedILi4ELi2ELi16ELb1ELb0EEEJSH_NS5_IJNSS_ISF_SB_EENSS_INSA_ILi16EEESB_EEEEESI_SJ_SI_SJ_NS1F_6fusion15FusionCallbacksIS1J_NS1O_17LinearCombinationISI_fSI_fLNS_15FloatRoundStyleE2EEESH_S1N_JEEENS4_5SM1004TMEM4LOAD26SM100_TMEM_LOAD_32dp32b16xES1D_NS11_INS12_ILi2ELi4ELi3EEES15_NSS_INS5_IJS16_S1L_EEENS5_IJS1L_SB_EEEEEEENS4_39AutoVectorizingCopyWithAssumedAlignmentILi128EEENS4_14SM90_TMA_STOREES22_S24_S24_EEEvvEEEEvNT_6ParamsE:
        .type           _ZN7cutlass13device_kernelINS_4gemm6kernel13GemmUniversalIN4cute5tupleIJiiiiEEENS1_10collective13CollectiveMmaINS1_35MainloopSm100TmaUmmaWarpSpecializedILi3ELi2ELi4ENS5_IJNS4_1CILi1EEENSA_ILi4EEESB_EEEEENS5_IJNSA_ILi128EEESF_NSA_ILi64EEEEEENS_10tfloat32_tENS5_IJlSB_lEEESI_SJ_NS4_8TiledMMAINS4_8MMA_AtomIJNS4_17SM100_MMA_TF32_SSISI_SI_fLi128ELi128ELNS4_4UMMA5MajorE0ELSO_0ELNSN_7ScaleInE0ELSP_0EEEEEENS4_6LayoutINS5_IJSB_SB_SB_EEENS5_IJNSA_ILi0EEESU_SU_EEEEENS5_IJNS4_10UnderscoreESX_SX_EEEEENS4_23SM90_TMA_LOAD_MULTICASTENS4_14ComposedLayoutINS4_7SwizzleILi3ELi4ELi3EEENS4_18smem_ptr_flag_bitsILi32EEENSS_INS5_IJNSA_ILi8EEENSA_ILi32EEEEEENS5_IJS17_SB_EEEEEEEvNS4_8identityENS4_13SM90_TMA_LOADES1B_vS1C_EENS_8epilogue10collective18CollectiveEpilogueINS1F_23Sm100TmaWarpSpecializedILi4ELi2ELi16ELb1ELb0EEEJSH_NS5_IJNSS_ISF_SB_EENSS_INSA_ILi16EEESB_EEEEESI_SJ_SI_SJ_NS1F_6fusion15FusionCallbacksIS1J_NS1O_17LinearCombinationISI_fSI_fLNS_15FloatRoundStyleE2EEESH_S1N_JEEENS4_5SM1004TMEM4LOAD26SM100_TMEM_LOAD_32dp32b16xES1D_NS11_INS12_ILi2ELi4ELi3EEES15_NSS_INS5_IJS16_S1L_EEENS5_IJS1L_SB_EEEEEEENS4_39AutoVectorizingCopyWithAssumedAlignmentILi128EEENS4_14SM90_TMA_STOREES22_S24_S24_EEEvvEEEEvNT_6ParamsE,@function
        .size           _ZN7cutlass13device_kernelINS_4gemm6kernel13GemmUniversalIN4cute5tupleIJiiiiEEENS1_10collective13CollectiveMmaINS1_35MainloopSm100TmaUmmaWarpSpecializedILi3ELi2ELi4ENS5_IJNS4_1CILi1EEENSA_ILi4EEESB_EEEEENS5_IJNSA_ILi128EEESF_NSA_ILi64EEEEEENS_10tfloat32_tENS5_IJlSB_lEEESI_SJ_NS4_8TiledMMAINS4_8MMA_AtomIJNS4_17SM100_MMA_TF32_SSISI_SI_fLi128ELi128ELNS4_4UMMA5MajorE0ELSO_0ELNSN_7ScaleInE0ELSP_0EEEEEENS4_6LayoutINS5_IJSB_SB_SB_EEENS5_IJNSA_ILi0EEESU_SU_EEEEENS5_IJNS4_10UnderscoreESX_SX_EEEEENS4_23SM90_TMA_LOAD_MULTICASTENS4_14ComposedLayoutINS4_7SwizzleILi3ELi4ELi3EEENS4_18smem_ptr_flag_bitsILi32EEENSS_INS5_IJNSA_ILi8EEENSA_ILi32EEEEEENS5_IJS17_SB_EEEEEEEvNS4_8identityENS4_13SM90_TMA_LOADES1B_vS1C_EENS_8epilogue10collective18CollectiveEpilogueINS1F_23Sm100TmaWarpSpecializedILi4ELi2ELi16ELb1ELb0EEEJSH_NS5_IJNSS_ISF_SB_EENSS_INSA_ILi16EEESB_EEEEESI_SJ_SI_SJ_NS1F_6fusion15FusionCallbacksIS1J_NS1O_17LinearCombinationISI_fSI_fLNS_15FloatRoundStyleE2EEESH_S1N_JEEENS4_5SM1004TMEM4LOAD26SM100_TMEM_LOAD_32dp32b16xES1D_NS11_INS12_ILi2ELi4ELi3EEES15_NSS_INS5_IJS16_S1L_EEENS5_IJS1L_SB_EEEEEEENS4_39AutoVectorizingCopyWithAssumedAlignmentILi128EEENS4_14SM90_TMA_STOREES22_S24_S24_EEEvvEEEEvNT_6ParamsE,(.L_x_224 - _ZN7cutlass13device_kernelINS_4gemm6kernel13GemmUniversalIN4cute5tupleIJiiiiEEENS1_10collective13CollectiveMmaINS1_35MainloopSm100TmaUmmaWarpSpecializedILi3ELi2ELi4ENS5_IJNS4_1CILi1EEENSA_ILi4EEESB_EEEEENS5_IJNSA_ILi128EEESF_NSA_ILi64EEEEEENS_10tfloat32_tENS5_IJlSB_lEEESI_SJ_NS4_8TiledMMAINS4_8MMA_AtomIJNS4_17SM100_MMA_TF32_SSISI_SI_fLi128ELi128ELNS4_4UMMA5MajorE0ELSO_0ELNSN_7ScaleInE0ELSP_0EEEEEENS4_6LayoutINS5_IJSB_SB_SB_EEENS5_IJNSA_ILi0EEESU_SU_EEEEENS5_IJNS4_10UnderscoreESX_SX_EEEEENS4_23SM90_TMA_LOAD_MULTICASTENS4_14ComposedLayoutINS4_7SwizzleILi3ELi4ELi3EEENS4_18smem_ptr_flag_bitsILi32EEENSS_INS5_IJNSA_ILi8EEENSA_ILi32EEEEEENS5_IJS17_SB_EEEEEEEvNS4_8identityENS4_13SM90_TMA_LOADES1B_vS1C_EENS_8epilogue10collective18CollectiveEpilogueINS1F_23Sm100TmaWarpSpecializedILi4ELi2ELi16ELb1ELb0EEEJSH_NS5_IJNSS_ISF_SB_EENSS_INSA_ILi16EEESB_EEEEESI_SJ_SI_SJ_NS1F_6fusion15FusionCallbacksIS1J_NS1O_17LinearCombinationISI_fSI_fLNS_15FloatRoundStyleE2EEESH_S1N_JEEENS4_5SM1004TMEM4LOAD26SM100_TMEM_LOAD_32dp32b16xES1D_NS11_INS12_ILi2ELi4ELi3EEES15_NSS_INS5_IJS16_S1L_EEENS5_IJS1L_SB_EEEEEEENS4_39AutoVectorizingCopyWithAssumedAlignmentILi128EEENS4_14SM90_TMA_STOREES22_S24_S24_EEEvvEEEEvNT_6ParamsE)
        .other          _ZN7cutlass13device_kernelINS_4gemm6kernel13GemmUniversalIN4cute5tupleIJiiiiEEENS1_10collective13CollectiveMmaINS1_35MainloopSm100TmaUmmaWarpSpecializedILi3ELi2ELi4ENS5_IJNS4_1CILi1EEENSA_ILi4EEESB_EEEEENS5_IJNSA_ILi128EEESF_NSA_ILi64EEEEEENS_10tfloat32_tENS5_IJlSB_lEEESI_SJ_NS4_8TiledMMAINS4_8MMA_AtomIJNS4_17SM100_MMA_TF32_SSISI_SI_fLi128ELi128ELNS4_4UMMA5MajorE0ELSO_0ELNSN_7ScaleInE0ELSP_0EEEEEENS4_6LayoutINS5_IJSB_SB_SB_EEENS5_IJNSA_ILi0EEESU_SU_EEEEENS5_IJNS4_10UnderscoreESX_SX_EEEEENS4_23SM90_TMA_LOAD_MULTICASTENS4_14ComposedLayoutINS4_7SwizzleILi3ELi4ELi3EEENS4_18smem_ptr_flag_bitsILi32EEENSS_INS5_IJNSA_ILi8EEENSA_ILi32EEEEEENS5_IJS17_SB_EEEEEEEvNS4_8identityENS4_13SM90_TMA_LOADES1B_vS1C_EENS_8epilogue10collective18CollectiveEpilogueINS1F_23Sm100TmaWarpSpecializedILi4ELi2ELi16ELb1ELb0EEEJSH_NS5_IJNSS_ISF_SB_EENSS_INSA_ILi16EEESB_EEEEESI_SJ_SI_SJ_NS1F_6fusion15FusionCallbacksIS1J_NS1O_17LinearCombinationISI_fSI_fLNS_15FloatRoundStyleE2EEESH_S1N_JEEENS4_5SM1004TMEM4LOAD26SM100_TMEM_LOAD_32dp32b16xES1D_NS11_INS12_ILi2ELi4ELi3EEES15_NSS_INS5_IJS16_S1L_EEENS5_IJS1L_SB_EEEEEEENS4_39AutoVectorizingCopyWithAssumedAlignmentILi128EEENS4_14SM90_TMA_STOREES22_S24_S24_EEEvvEEEEvNT_6ParamsE,@"STO_CUDA_ENTRY STV_DEFAULT"
_ZN7cutlass13device_kernelINS_4gemm6kernel13GemmUniversalIN4cute5tupleIJiiiiEEENS1_10collective13CollectiveMmaINS1_35MainloopSm100TmaUmmaWarpSpecializedILi3ELi2ELi4ENS5_IJNS4_1CILi1EEENSA_ILi4EEESB_EEEEENS5_IJNSA_ILi128EEESF_NSA_ILi64EEEEEENS_10tfloat32_tENS5_IJlSB_lEEESI_SJ_NS4_8TiledMMAINS4_8MMA_AtomIJNS4_17SM100_MMA_TF32_SSISI_SI_fLi128ELi128ELNS4_4UMMA5MajorE0ELSO_0ELNSN_7ScaleInE0ELSP_0EEEEEENS4_6LayoutINS5_IJSB_SB_SB_EEENS5_IJNSA_ILi0EEESU_SU_EEEEENS5_IJNS4_10UnderscoreESX_SX_EEEEENS4_23SM90_TMA_LOAD_MULTICASTENS4_14ComposedLayoutINS4_7SwizzleILi3ELi4ELi3EEENS4_18smem_ptr_flag_bitsILi32EEENSS_INS5_IJNSA_ILi8EEENSA_ILi32EEEEEENS5_IJS17_SB_EEEEEEEvNS4_8identityENS4_13SM90_TMA_LOADES1B_vS1C_EENS_8epilogue10collective18CollectiveEpilogueINS1F_23Sm100TmaWarpSpecializedILi4ELi2ELi16ELb1ELb0EEEJSH_NS5_IJNSS_ISF_SB_EENSS_INSA_ILi16EEESB_EEEEESI_SJ_SI_SJ_NS1F_6fusion15FusionCallbacksIS1J_NS1O_17LinearCombinationISI_fSI_fLNS_15FloatRoundStyleE2EEESH_S1N_JEEENS4_5SM1004TMEM4LOAD26SM100_TMEM_LOAD_32dp32b16xES1D_NS11_INS12_ILi2ELi4ELi3EEES15_NSS_INS5_IJS16_S1L_EEENS5_IJS1L_SB_EEEEEEENS4_39AutoVectorizingCopyWithAssumedAlignmentILi128EEENS4_14SM90_TMA_STOREES22_S24_S24_EEEvvEEEEvNT_6ParamsE:
[----:B------:R-:W1:Y:S01]  /*0000*/  LDC R1, c[0x0][0x37c] ;  /* 0x0000df00ff017b82 */ /* 0x000e620000000800 */
[----:B------:R-:W2:Y:S01]  /*0010*/  S2R R66, SR_TID.X ;  /* 0x0000000000427919 */ /* 0x000ea20000002100 */
[----:B------:R-:W3:Y:S01]  /*0020*/  LDCU.64 UR8, c[0x0][0x890] ;  /* 0x00011200ff0877ac */ /* 0x000ee20008000a00 */
[----:B------:R-:W-:Y:S02]  /*0030*/  PRMT R52, RZ, 0x7610, R52 ;  /* 0x00007610ff347816 */ /* 0x000fe40000000034 */
[----:B------:R-:W-:Y:S01]  /*0040*/  ELECT P3, URZ, PT ;  /* 0x0000000000ff782f */ /* 0x000fe20003860000 */
[----:B---3--:R-:W-:-:S04]  /*0050*/  UISETP.NE.U32.AND UP0, UPT, UR8, URZ, UPT ;  /* 0x000000ff0800728c */ /* 0x008fc8000bf05070 */
[----:B------:R-:W-:Y:S01]  /*0060*/  UISETP.NE.AND.EX UP0, UPT, UR9, URZ, UPT, UP0 ;  /* 0x000000ff0900728c */ /* 0x000fe2000bf05300 */
[----:B--2---:R-:W-:-:S05]  /*0070*/  SHF.R.U32.HI R53, RZ, 0x5, R66 ;  /* 0x00000005ff357819 */ /* 0x004fca0000011642 */
[----:B------:R-:W2:Y:S02]  /*0080*/  SHFL.IDX PT, R0, R53, RZ, 0x1f ;  /* 0x00001fff35007589 */ /* 0x000ea400000e0000 */
[----:B--2---:R-:W-:Y:S01]  /*0090*/  R2UR UR17, R0 ;  /* 0x00000000001172ca */ /* 0x004fe200000e0000 */
[----:B-1----:R-:W-:-:S14]  /*00a0*/  BRA.U UP0, `(.L_x_0) ;  /* 0x0000000100307547 */ /* 0x002fdc000b800000 */
[----:B------:R-:W1:Y:S02]  /*00b0*/  LDCU.64 UR4, c[0x0][0x888] ;  /* 0x00011100ff0477ac */ /* 0x000e640008000a00 */
[----:B-1----:R-:W-:-:S04]  /*00c0*/  UISETP.NE.U32.AND UP0, UPT, UR4, URZ, UPT ;  /* 0x000000ff0400728c */ /* 0x002fc8000bf05070 */
[----:B------:R-:W-:-:S09]  /*00d0*/  UISETP.NE.AND.EX UP0, UPT, UR5, URZ, UPT, UP0 ;  /* 0x000000ff0500728c */ /* 0x000fd2000bf05300 */
[----:B------:R-:W-:Y:S05]  /*00e0*/  BRA.U !UP0, `(.L_x_1) ;  /* 0x0000000108147547 */ /* 0x000fea000b800000 */
[----:B------:R-:W1:Y:S01]  /*00f0*/  LDC.64 R2, c[0x0][0x888] ;  /* 0x00022200ff027b82 */ /* 0x000e620000000a00 */
[----:B------:R-:W1:Y:S02]  /*0100*/  LDCU.64 UR4, c[0x0][0x358] ;  /* 0x00006b00ff0477ac */ /* 0x000e640008000a00 */
[----:B-1----:R1:W5:Y:S01]  /*0110*/  LDG.E R27, desc[UR4][R2.64] ;  /* 0x00000004021b7981 */ /* 0x002362000c1e1900 */
[----:B------:R-:W-:Y:S01]  /*0120*/  HFMA2 R52, -RZ, RZ, 0, 5.9604644775390625e-08 ;  /* 0x00000001ff347431 */ /* 0x000fe200000001ff */
[----:B------:R-:W-:Y:S05]  /*0130*/  BRA `(.L_x_0) ;  /* 0x00000000000c7947 */ /* 0x000fea0003800000 */
.L_x_1:
[----:B------:R-:W1:Y:S01]  /*0140*/  LDCU UR4, c[0x0][0x880] ;  /* 0x00011000ff0477ac */ /* 0x000e620008000800 */
[----:B------:R-:W-:Y:S01]  /*0150*/  HFMA2 R52, -RZ, RZ, 0, 5.9604644775390625e-08 ;  /* 0x00000001ff347431 */ /* 0x000fe200000001ff */
[----:B-1----:R-:W-:-:S07]  /*0160*/  MOV R27, UR4 ;  /* 0x00000004001b7c02 */ /* 0x002fce0008000f00 */
.L_x_0:
[----:B------:R-:W2:Y:S02]  /*0170*/  LDCU.64 UR4, c[0x0][0x8b0] ;  /* 0x00011600ff0477ac */ /* 0x000ea40008000a00 */
[----:B--2---:R-:W-:-:S04]  /*0180*/  UISETP.NE.U32.AND UP0, UPT, UR4, URZ, UPT ;  /* 0x000000ff0400728c */ /* 0x004fc8000bf05070 */
[----:B------:R-:W-:-:S09]  /*0190*/  UISETP.NE.AND.EX UP0, UPT, UR5, URZ, UPT, UP0 ;  /* 0x000000ff0500728c */ /* 0x000fd2000bf05300 */
[----:B------:R-:W-:Y:S05]  /*01a0*/  BRA.U UP0, `(.L_x_2) ;  /* 0x0000000100287547 */ /* 0x000fea000b800000 */
[----:B------:R-:W2:Y:S02]  /*01b0*/  LDCU.64 UR4, c[0x0][0x8a8] ;  /* 0x00011500ff0477ac */ /* 0x000ea40008000a00 */
[----:B--2---:R-:W-:-:S04]  /*01c0*/  UISETP.NE.U32.AND UP0, UPT, UR4, URZ, UPT ;  /* 0x000000ff0400728c */ /* 0x004fc8000bf05070 */
[----:B------:R-:W-:-:S09]  /*01d0*/  UISETP.NE.AND.EX UP0, UPT, UR5, URZ, UPT, UP0 ;  /* 0x000000ff0500728c */ /* 0x000fd2000bf05300 */
[----:B------:R-:W-:Y:S05]  /*01e0*/  BRA.U !UP0, `(.L_x_3) ;  /* 0x0000000108107547 */ /* 0x000fea000b800000 */
[----:B------:R-:W2:Y:S01]  /*01f0*/  LDC.64 R24, c[0x0][0x8a8] ;  /* 0x00022a00ff187b82 */ /* 0x000ea20000000a00 */
[----:B------:R-:W2:Y:S02]  /*0200*/  LDCU.64 UR4, c[0x0][0x358] ;  /* 0x00006b00ff0477ac */ /* 0x000ea40008000a00 */
[----:B--2---:R2:W5:Y:S01]  /*0210*/  LDG.E R24, desc[UR4][R24.64] ;  /* 0x0000000418187981 */ /* 0x004562000c1e1900 */
[----:B------:R-:W-:Y:S05]  /*0220*/  BRA `(.L_x_2) ;  /* 0x0000000000087947 */ /* 0x000fea0003800000 */
.L_x_3:
[----:B------:R-:W2:Y:S02]  /*0230*/  LDCU UR4, c[0x0][0x8a0] ;  /* 0x00011400ff0477ac */ /* 0x000ea40008000800 */
[----:B--2---:R-:W-:Y:S02]  /*0240*/  MOV R24, UR4 ;  /* 0x0000000400187c02 */ /* 0x004fe40008000f00 */
.L_x_2:
[----:B------:R-:W-:Y:S01]  /*0250*/  IMAD.U32 R0, RZ, RZ, UR17 ;  /* 0x00000011ff007e24 */ /* 0x000fe2000f8e00ff */
[----:B------:R-:W-:Y:S04]  /*0260*/  BSSY.RECONVERGENT B0, `(.L_x_4) ;  /* 0x000000c000007945 */ /* 0x000fe80003800200 */
[C---:B------:R-:W-:Y:S02]  /*0270*/  ISETP.NE.OR P1, PT, R0.reuse, 0x1, !P3 ;  /* 0x000000010000780c */ /* 0x040fe40005f25670 */
[----:B------:R-:W-:-:S11]  /*0280*/  ISETP.NE.OR P0, PT, R0, 0x3, !P3 ;  /* 0x000000030000780c */ /* 0x000fd60005f05670 */
[----:B------:R-:W-:Y:S05]  /*0290*/  @P1 BRA `(.L_x_5) ;  /* 0x0000000000201947 */ /* 0x000fea0003800000 */
[----:B------:R-:W3:Y:S02]  /*02a0*/  LDCU.64 UR4, c[0x0][0x348] ;  /* 0x00006900ff0477ac */ /* 0x000ee40008000a00 */
[----:B---3--:R-:W-:Y:S02]  /*02b0*/  UIADD3 UR6, UP1, UPT, UR4, 0x80, URZ ;  /* 0x0000008004067890 */ /* 0x008fe4000ff3e0ff */
[----:B------:R-:W-:Y:S02]  /*02c0*/  UIADD3 UR4, UP0, UPT, UR4, 0x180, URZ ;  /* 0x0000018004047890 */ /* 0x000fe4000ff1e0ff */
[----:B------:R-:W-:Y:S02]  /*02d0*/  UIADD3.X UR7, UPT, UPT, URZ, UR5, URZ, UP1, !UPT ;  /* 0x00000005ff077290 */ /* 0x000fe40008ffe4ff */
[----:B------:R-:W-:-:S07]  /*02e0*/  UIADD3.X UR5, UPT, UPT, URZ, UR5, URZ, UP0, !UPT ;  /* 0x00000005ff057290 */ /* 0x000fce00087fe4ff */
[----:B------:R3:W-:Y:S02]  /*02f0*/  UTMACCTL.PF [UR6] ;  /* 0x00000000060079b9 */ /* 0x0007e40008040000 */
[----:B------:R3:W-:Y:S02]  /*0300*/  UTMACCTL.PF [UR4] ;  /* 0x00000000040079b9 */ /* 0x0007e40008040000 */
[----:B---3--:R-:W-:Y:S01]  /*0310*/  NOP ;  /* 0x0000000000007918 */ /* 0x008fe20000000000 */
.L_x_5:
[----:B------:R-:W-:Y:S05]  /*0320*/  BSYNC.RECONVERGENT B0 ;  /* 0x0000000000007941 */ /* 0x000fea0003800200 */
.L_x_4:
[----:B------:R-:W-:Y:S04]  /*0330*/  BSSY.RECONVERGENT B0, `(.L_x_6) ;  /* 0x000000a000007945 */ /* 0x000fe80003800200 */
        /* <DEDUP_REMOVED lines=9> */
.L_x_7:
[----:B------:R-:W-:Y:S05]  /*03d0*/  BSYNC.RECONVERGENT B0 ;  /* 0x0000000000007941 */ /* 0x000fea0003800200 */
.L_x_6:
[----:B------:R-:W3:Y:S01]  /*03e0*/  LDCU.64 UR4, c[0x0][0x888] ;  /* 0x00011100ff0477ac */ /* 0x000ee20008000a00 */
[----:B------:R-:W-:Y:S02]  /*03f0*/  UISETP.EQ.U32.AND UP1, UPT, UR8, URZ, UPT ;  /* 0x000000ff0800728c */ /* 0x000fe4000bf22070 */
[----:B------:R-:W-:Y:S02]  /*0400*/  UPLOP3.LUT UP3, UPT, UPT, UPT, UPT, 0x80, 0x8 ;  /* 0x000000000008789c */ /* 0x000fe40003f6f070 */
[----:B---3--:R-:W-:-:S04]  /*0410*/  UISETP.NE.U32.AND UP0, UPT, UR4, URZ, UPT ;  /* 0x000000ff0400728c */ /* 0x008fc8000bf05070 */
[----:B------:R-:W-:-:S04]  /*0420*/  UISETP.NE.AND.EX UP0, UPT, UR5, URZ, UPT, UP0 ;  /* 0x000000ff0500728c */ /* 0x000fc8000bf05300 */
[----:B------:R-:W-:-:S04]  /*0430*/  UISETP.EQ.OR.EX UP2, UPT, UR9, URZ, !UP0, UP1 ;  /* 0x000000ff0900728c */ /* 0x000fc8000c742710 */
[----:B------:R-:W-:-:S06]  /*0440*/  UP2UR UR4, UPR, URZ, 0x4 ;  /* 0x00000004ff047883 */ /* 0x000fcc0008000000 */
[----:B------:R-:W-:Y:S01]  /*0450*/  MOV R56, UR4 ;  /* 0x0000000400387c02 */ /* 0x000fe20008000f00 */
[----:B------:R-:W-:Y:S06]  /*0460*/  BRA.U !UP2, `(.L_x_8) ;  /* 0x000000010a207547 */ /* 0x000fec000b800000 */
[----:B------:R-:W-:Y:S01]  /*0470*/  UISETP.NE.U32.AND UP1, UPT, UR8, URZ, UPT ;  /* 0x000000ff0800728c */ /* 0x000fe2000bf25070 */
[----:B-----5:R-:W-:Y:S01]  /*0480*/  FSETP.NEU.AND P0, PT, R27, RZ, PT ;  /* 0x000000ff1b00720b */ /* 0x020fe20003f0d000 */
[----:B------:R-:W-:Y:S02]  /*0490*/  USEL UR4, URZ, 0xffffffff, UP0 ;  /* 0xffffffffff047887 */ /* 0x000fe40008000000 */
[----:B------:R-:W-:-:S10]  /*04a0*/  UISETP.NE.AND.EX UP1, UPT, UR9, URZ, UPT, UP1 ;  /* 0x000000ff0900728c */ /* 0x000fd4000bf25310 */
[----:B------:R-:W-:Y:S01]  /*04b0*/  VOTEU.ANY UP0, P0 ;  /* 0x0000000000ff7886 */ /* 0x000fe20000000100 */
[----:B------:R-:W-:-:S04]  /*04c0*/  @!UP1 USEL UR4, URZ, 0xffffffff, UP0 ;  /* 0xffffffffff049887 */ /* 0x000fc80008000000 */
[----:B------:R-:W-:-:S04]  /*04d0*/  ULOP3.LUT UR4, UR4, 0x1, URZ, 0xc0, !UPT ;  /* 0x0000000104047892 */ /* 0x000fc8000f8ec0ff */
[----:B------:R-:W-:-:S11]  /*04e0*/  UISETP.NE.U32.AND UP3, UPT, UR4, 0x1, UPT ;  /* 0x000000010400788c */ /* 0x000fd6000bf65070 */
.L_x_8:
[----:B-1----:R-:W1:Y:S01]  /*04f0*/  SHFL.IDX PT, R2, R53, RZ, 0x1f ;  /* 0x00001fff35027589 */ /* 0x002e6200000e0000 */
[----:B------:R-:W-:-:S04]  /*0500*/  UISETP.NE.AND UP0, UPT, UR17, 0x2, UPT ;  /* 0x000000021100788c */ /* 0x000fc8000bf05270 */
[----:B------:R-:W-:Y:S01]  /*0510*/  USEL UR53, URZ, 0x1, UP0 ;  /* 0x00000001ff357887 */ /* 0x000fe20008000000 */
[----:B-1----:R-:W-:-:S13]  /*0520*/  ISETP.NE.AND P0, PT, R2, RZ, PT ;  /* 0x000000ff0200720c */ /* 0x002fda0003f05270 */
[----:B------:R-:W-:Y:S05]  /*0530*/  @P0 BRA `(.L_x_9) ;  /* 0x0000000000500947 */ /* 0x000fea0003800000 */
[----:B------:R-:W1:Y:S01]  /*0540*/  S2UR UR4, SR_CgaCtaId ;  /* 0x00000000000479c3 */ /* 0x000e620000008800 */
[----:B------:R-:W-:Y:S01]  /*0550*/  UMOV UR5, 0x400 ;  /* 0x0000040000057882 */ /* 0x000fe20000000000 */
[----:B------:R-:W-:Y:S01]  /*0560*/  UMOV UR8, 0x1 ;  /* 0x0000000100087882 */ /* 0x000fe20000000000 */
[----:B------:R-:W-:Y:S01]  /*0570*/  UMOV UR6, 0x4 ;  /* 0x0000000400067882 */ /* 0x000fe20000000000 */
[----:B------:R-:W-:-:S04]  /*0580*/  UIADD3 UR8, UPT, UPT, -UR8, 0x100000, URZ ;  /* 0x0010000008087890 */ /* 0x000fc8000fffe1ff */
[----:B------:R-:W-:Y:S02]  /*0590*/  USHF.L.U32 UR9, UR8, 0xb, URZ ;  /* 0x0000000b08097899 */ /* 0x000fe400080006ff */
[----:B------:R-:W-:Y:S02]  /*05a0*/  USHF.L.U32 UR8, UR8, 0x1, URZ ;  /* 0x0000000108087899 */ /* 0x000fe400080006ff */
[----:B------:R-:W-:-:S04]  /*05b0*/  UIADD3 UR6, UPT, UPT, -UR6, 0x100000, URZ ;  /* 0x0010000006067890 */ /* 0x000fc8000fffe1ff */
[----:B------:R-:W-:Y:S02]  /*05c0*/  USHF.L.U32 UR7, UR6, 0xb, URZ ;  /* 0x0000000b06077899 */ /* 0x000fe400080006ff */
[----:B------:R-:W-:Y:S01]  /*05d0*/  USHF.L.U32 UR6, UR6, 0x1, URZ ;  /* 0x0000000106067899 */ /* 0x000fe200080006ff */
[----:B------:R-:W-:Y:S01]  /*05e0*/  ELECT P0, URZ, PT ;  /* 0x0000000000ff782f */ /* 0x000fe20003800000 */
[----:B-1----:R-:W-:Y:S01]  /*05f0*/  ULEA UR4, UR4, UR5, 0x18 ;  /* 0x0000000504047291 */ /* 0x002fe2000f8ec0ff */
[----:B------:R-:W1:Y:S11]  /*0600*/  FENCE.VIEW.ASYNC.S ;  /* 0x00000000000073c6 */ /* 0x000e760000000000 */
[----:B-1----:R1:W3:Y:S01]  /*0610*/  SYNCS.EXCH.64 URZ, [UR4], UR8 ;  /* 0x0000000804ff75b2 */ /* 0x0022e20008000100 */
[----:B------:R1:W4:Y:S01]  /*0620*/  SYNCS.EXCH.64 URZ, [UR4+0x18], UR6 ;  /* 0x0000180604ff75b2 */ /* 0x0003220008000100 */
[----:B------:R1:W1:Y:S01]  /*0630*/  SYNCS.EXCH.64 URZ, [UR4+0x8], UR8 ;  /* 0x0000080804ff75b2 */ /* 0x0002620008000100 */
[----:B------:R1:W1:Y:S01]  /*0640*/  SYNCS.EXCH.64 URZ, [UR4+0x20], UR6 ;  /* 0x0000200604ff75b2 */ /* 0x0002620008000100 */
[----:B------:R1:W1:Y:S01]  /*0650*/  SYNCS.EXCH.64 URZ, [UR4+0x10], UR8 ;  /* 0x0000100804ff75b2 */ /* 0x0002620008000100 */
[----:B------:R1:W1:Y:S01]  /*0660*/  SYNCS.EXCH.64 URZ, [UR4+0x28], UR6 ;  /* 0x0000280604ff75b2 */ /* 0x0002620008000100 */
[----:B------:R-:W-:Y:S01]  /*0670*/  NOP ;  /* 0x0000000000007918 */ /* 0x000fe20000000000 */
.L_x_9:
[----:B------:R-:W2:Y:S01]  /*0680*/  SHFL.IDX PT, R2, R53, RZ, 0x1f ;  /* 0x00001fff35027589 */ /* 0x000ea200000e0000 */
[----:B------:R-:W-:Y:S01]  /*0690*/  NOP ;  /* 0x0000000000007918 */ /* 0x000fe20000000000 */
[----:B--2---:R-:W-:-:S13]  /*06a0*/  ISETP.NE.AND P0, PT, R2, 0x1, PT ;  /* 0x000000010200780c */ /* 0x004fda0003f05270 */
[----:B------:R-:W-:Y:S05]  /*06b0*/  @P0 BRA `(.L_x_10) ;  /* 0x0000000000580947 */ /* 0x000fea0003800000 */
[----:B-1----:R-:W1:Y:S01]  /*06c0*/  S2UR UR4, SR_CgaCtaId ;  /* 0x00000000000479c3 */ /* 0x002e620000008800 */
        /* <DEDUP_REMOVED lines=12> */
[----:B-1----:R2:W1:Y:S01]  /*0790*/  SYNCS.EXCH.64 URZ, [UR4+0x30], UR8 ;  /* 0x0000300804ff75b2 */ /* 0x0024620008000100 */
[----:B------:R2:W1:Y:S01]  /*07a0*/  SYNCS.EXCH.64 URZ, [UR4+0x50], UR6 ;  /* 0x0000500604ff75b2 */ /* 0x0004620008000100 */
[----:B------:R2:W1:Y:S01]  /*07b0*/  SYNCS.EXCH.64 URZ, [UR4+0x38], UR8 ;  /* 0x0000380804ff75b2 */ /* 0x0004620008000100 */
[----:B------:R2:W1:Y:S01]  /*07c0*/  SYNCS.EXCH.64 URZ, [UR4+0x58], UR6 ;  /* 0x0000580604ff75b2 */ /* 0x0004620008000100 */
[----:B------:R2:W1:Y:S01]  /*07d0*/  SYNCS.EXCH.64 URZ, [UR4+0x40], UR8 ;  /* 0x0000400804ff75b2 */ /* 0x0004620008000100 */
[----:B------:R2:W1:Y:S01]  /*07e0*/  SYNCS.EXCH.64 URZ, [UR4+0x60], UR6 ;  /* 0x0000600604ff75b2 */ /* 0x0004620008000100 */
[----:B------:R2:W1:Y:S01]  /*07f0*/  SYNCS.EXCH.64 URZ, [UR4+0x48], UR8 ;  /* 0x0000480804ff75b2 */ /* 0x0004620008000100 */
[----:B------:R2:W1:Y:S02]  /*0800*/  SYNCS.EXCH.64 URZ, [UR4+0x68], UR6 ;  /* 0x0000680604ff75b2 */ /* 0x0004640008000100 */
[----:B--2---:R-:W-:Y:S01]  /*0810*/  NOP ;  /* 0x0000000000007918 */ /* 0x004fe20000000000 */
.L_x_10:
[----:B------:R-:W2:Y:S01]  /*0820*/  SHFL.IDX PT, R2, R53, RZ, 0x1f ;  /* 0x00001fff35027589 */ /* 0x000ea200000e0000 */
[----:B------:R-:W-:Y:S01]  /*0830*/  NOP ;  /* 0x0000000000007918 */ /* 0x000fe20000000000 */
[----:B--2---:R-:W-:-:S13]  /*0840*/  ISETP.NE.AND P0, PT, R2, 0x3, PT ;  /* 0x000000030200780c */ /* 0x004fda0003f05270 */
[----:B------:R-:W-:Y:S05]  /*0850*/  @P0 BRA `(.L_x_11) ;  /* 0x0000000000300947 */ /* 0x000fea0003800000 */
[----:B-1----:R-:W1:Y:S01]  /*0860*/  S2UR UR4, SR_CgaCtaId ;  /* 0x00000000000479c3 */ /* 0x002e620000008800 */
[----:B------:R-:W-:Y:S01]  /*0870*/  UMOV UR6, 0x400 ;  /* 0x0000040000067882 */ /* 0x000fe20000000000 */
[----:B------:R-:W-:Y:S01]  /*0880*/  UMOV UR5, 0x20 ;  /* 0x0000002000057882 */ /* 0x000fe20000000000 */
[----:B------:R-:W-:Y:S01]  /*0890*/  ELECT P0, URZ, PT ;  /* 0x0000000000ff782f */ /* 0x000fe20003800000 */
[----:B-1----:R-:W-:Y:S02]  /*08a0*/  ULEA UR6, UR4, UR6, 0x18 ;  /* 0x0000000604067291 */ /* 0x002fe4000f8ec0ff */
[----:B------:R-:W-:-:S04]  /*08b0*/  UIADD3 UR4, UPT, UPT, -UR5, 0x100000, URZ ;  /* 0x0010000005047890 */ /* 0x000fc8000fffe1ff */
[----:B------:R-:W-:Y:S02]  /*08c0*/  USHF.L.U32 UR5, UR4, 0xb, URZ ;  /* 0x0000000b04057899 */ /* 0x000fe400080006ff */
[----:B------:R-:W-:Y:S01]  /*08d0*/  USHF.L.U32 UR4, UR4, 0x1, URZ ;  /* 0x0000000104047899 */ /* 0x000fe200080006ff */
[----:B------:R-:W1:Y:S11]  /*08e0*/  FENCE.VIEW.ASYNC.S ;  /* 0x00000000000073c6 */ /* 0x000e760000000000 */
[----:B-1----:R2:W1:Y:S01]  /*08f0*/  SYNCS.EXCH.64 URZ, [UR6+0x70], UR4 ;  /* 0x0000700406ff75b2 */ /* 0x0024620008000100 */
[----:B------:R2:W1:Y:S02]  /*0900*/  SYNCS.EXCH.64 URZ, [UR6+0x78], UR4 ;  /* 0x0000780406ff75b2 */ /* 0x0004640008000100 */
[----:B--2---:R-:W-:Y:S01]  /*0910*/  NOP ;  /* 0x0000000000007918 */ /* 0x004fe20000000000 */
.L_x_11:
[----:B------:R-:W2:Y:S01]  /*0920*/  SHFL.IDX PT, R2, R53, RZ, 0x1f ;  /* 0x00001fff35027589 */ /* 0x000ea200000e0000 */
[----:B------:R-:W-:Y:S01]  /*0930*/  NOP ;  /* 0x0000000000007918 */ /* 0x000fe20000000000 */
[----:B--2---:R-:W-:-:S13]  /*0940*/  ISETP.NE.AND P0, PT, R2, 0x4, PT ;  /* 0x000000040200780c */ /* 0x004fda0003f05270 */
[----:B------:R-:W-:Y:S05]  /*0950*/  @P0 BRA `(.L_x_12) ;  /* 0x00000000004c0947 */ /* 0x000fea0003800000 */
[----:B-1----:R-:W1:Y:S01]  /*0960*/  S2UR UR6, SR_CgaCtaId ;  /* 0x00000000000679c3 */ /* 0x002e620000008800 */
[----:B------:R-:W-:Y:S01]  /*0970*/  UMOV UR4, 0x3a0 ;  /* 0x000003a000047882 */ /* 0x000fe20000000000 */
[----:B------:R-:W-:Y:S01]  /*0980*/  UMOV UR5, 0x400 ;  /* 0x0000040000057882 */ /* 0x000fe20000000000 */
[----:B------:R-:W-:Y:S01]  /*0990*/  USEL UR4, UR4, 0x320, UP3 ;  /* 0x0000032004047887 */ /* 0x000fe20009800000 */
[----:B------:R-:W-:Y:S01]  /*09a0*/  UMOV UR8, 0x1 ;  /* 0x0000000100087882 */ /* 0x000fe20000000000 */
[----:B------:R-:W-:Y:S01]  /*09b0*/  ELECT P0, URZ, PT ;  /* 0x0000000000ff782f */ /* 0x000fe20003800000 */
[----:B------:R-:W-:-:S04]  /*09c0*/  UIADD3 UR8, UPT, UPT, -UR8, 0x100000, URZ ;  /* 0x0010000008087890 */ /* 0x000fc8000fffe1ff */
[----:B------:R-:W-:Y:S02]  /*09d0*/  USHF.L.U32 UR9, UR8, 0xb, URZ ;  /* 0x0000000b08097899 */ /* 0x000fe400080006ff */
[----:B------:R-:W-:Y:S02]  /*09e0*/  USHF.L.U32 UR8, UR8, 0x1, URZ ;  /* 0x0000000108087899 */ /* 0x000fe400080006ff */
[----:B-1----:R-:W-:Y:S02]  /*09f0*/  ULEA UR6, UR6, UR5, 0x18 ;  /* 0x0000000506067291 */ /* 0x002fe4000f8ec0ff */
[----:B------:R-:W-:-:S04]  /*0a00*/  UIADD3 UR4, UPT, UPT, -UR4, 0x100000, URZ ;  /* 0x0010000004047890 */ /* 0x000fc8000fffe1ff */
[----:B------:R-:W-:Y:S02]  /*0a10*/  USHF.L.U32 UR5, UR4, 0xb, URZ ;  /* 0x0000000b04057899 */ /* 0x000fe400080006ff */
[----:B------:R-:W-:Y:S01]  /*0a20*/  USHF.L.U32 UR4, UR4, 0x1, URZ ;  /* 0x0000000104047899 */ /* 0x000fe200080006ff */
[----:B------:R-:W1:Y:S03]  /*0a30*/  FENCE.VIEW.ASYNC.S ;  /* 0x00000000000073c6 */ /* 0x000e660000000000 */
[----:B-1----:R2:W1:Y:S08]  /*0a40*/  SYNCS.EXCH.64 URZ, [UR6+0x80], UR8 ;  /* 0x0000800806ff75b2 */ /* 0x0024700008000100 */
[----:B------:R2:W1:Y:S01]  /*0a50*/  SYNCS.EXCH.64 URZ, [UR6+0x90], UR4 ;  /* 0x0000900406ff75b2 */ /* 0x0004620008000100 */
[----:B------:R2:W1:Y:S01]  /*0a60*/  SYNCS.EXCH.64 URZ, [UR6+0x88], UR8 ;  /* 0x0000880806ff75b2 */ /* 0x0004620008000100 */
[----:B------:R2:W1:Y:S02]  /*0a70*/  SYNCS.EXCH.64 URZ, [UR6+0x98], UR4 ;  /* 0x0000980406ff75b2 */ /* 0x0004640008000100 */
[----:B--2---:R-:W-:Y:S01]  /*0a80*/  NOP ;  /* 0x0000000000007918 */ /* 0x004fe20000000000 */
.L_x_12:
        /* <DEDUP_REMOVED lines=26> */
.L_x_13:
[----:B------:R-:W2:Y:S01]  /*0c30*/  SHFL.IDX PT, R2, R53, RZ, 0x1f ;  /* 0x00001fff35027589 */ /* 0x000ea200000e0000 */
[----:B------:R-:W1:Y:S01]  /*0c40*/  S2UR UR52, SR_CgaCtaId ;  /* 0x00000000003479c3 */ /* 0x000e620000008800 */
[----:B------:R-:W-:Y:S01]  /*0c50*/  NOP ;  /* 0x0000000000007918 */ /* 0x000fe20000000000 */
[----:B--2---:R-:W-:-:S13]  /*0c60*/  ISETP.NE.AND P0, PT, R2, 0x3, PT ;  /* 0x000000030200780c */ /* 0x004fda0003f05270 */
[----:B-1----:R-:W-:Y:S05]  /*0c70*/  @P0 BRA `(.L_x_14) ;  /* 0x0000000000340947 */ /* 0x002fea0003800000 */
[----:B------:R-:W-:Y:S01]  /*0c80*/  UMOV UR4, 0x400 ;  /* 0x0000040000047882 */ /* 0x000fe20000000000 */
[----:B------:R-:W-:Y:S01]  /*0c90*/  UMOV UR6, 0x20 ;  /* 0x0000002000067882 */ /* 0x000fe20000000000 */
[----:B------:R-:W-:Y:S02]  /*0ca0*/  ULEA UR4, UR52, UR4, 0x18 ;  /* 0x0000000434047291 */ /* 0x000fe4000f8ec0ff */
[----:B------:R-:W-:-:S04]  /*0cb0*/  UIADD3 UR6, UPT, UPT, -UR6, 0x100000, URZ ;  /* 0x0010000006067890 */ /* 0x000fc8000fffe1ff */
[----:B------:R-:W-:Y:S02]  /*0cc0*/  USHF.L.U32 UR7, UR6, 0xb, URZ ;  /* 0x0000000b06077899 */ /* 0x000fe400080006ff */
[----:B------:R-:W-:Y:S01]  /*0cd0*/  USHF.L.U32 UR6, UR6, 0x1, URZ ;  /* 0x0000000106067899 */ /* 0x000fe200080006ff */
[----:B------:R-:W-:Y:S01]  /*0ce0*/  ELECT P0, URZ, PT ;  /* 0x0000000000ff782f */ /* 0x000fe20003800000 */
[----:B------:R-:W1:Y:S10]  /*0cf0*/  FENCE.VIEW.ASYNC.S ;  /* 0x00000000000073c6 */ /* 0x000e740000000000 */
[----:B-1----:R1:W2:Y:S01]  /*0d00*/  SYNCS.EXCH.64 URZ, [UR4+0xe0], UR6 ;  /* 0x0000e00604ff75b2 */ /* 0x0022a20008000100 */
[----:B------:R1:W1:Y:S01]  /*0d10*/  SYNCS.EXCH.64 URZ, [UR4+0xf0], UR6 ;  /* 0x0000f00604ff75b2 */ /* 0x0002620008000100 */
[----:B------:R1:W1:Y:S01]  /*0d20*/  SYNCS.EXCH.64 URZ, [UR4+0xe8], UR6 ;  /* 0x0000e80604ff75b2 */ /* 0x0002620008000100 */
[----:B------:R1:W1:Y:S01]  /*0d30*/  SYNCS.EXCH.64 URZ, [UR4+0xf8], UR6 ;  /* 0x0000f80604ff75b2 */ /* 0x0002620008000100 */
[----:B------:R-:W-:Y:S01]  /*0d40*/  NOP ;  /* 0x0000000000007918 */ /* 0x000fe20000000000 */
.L_x_14:
[----:B-1----:R-:W1:Y:S01]  /*0d50*/  LDCU UR4, c[0x0][0x36c] ;  /* 0x00006d80ff0477ac */ /* 0x002e620008000800 */
[----:B------:R-:W-:Y:S01]  /*0d60*/  ISETP.NE.OR P3, PT, R0, 0x2, !P3 ;  /* 0x000000020000780c */ /* 0x000fe20005f65670 */
[----:B------:R-:W-:Y:S01]  /*0d70*/  NOP ;  /* 0x0000000000007918 */ /* 0x000fe20000000000 */
[----:B------:R-:W-:Y:S01]  /*0d80*/  LOP3.LUT R0, R66, 0x1f, RZ, 0xc0, !PT ;  /* 0x0000001f42007812 */ /* 0x000fe200078ec0ff */
[----:B------:R-:W-:Y:S02]  /*0d90*/  UISETP.NE.AND UP4, UPT, UR17, URZ, UPT ;  /* 0x000000ff1100728c */ /* 0x000fe4000bf85270 */
[----:B-1----:R-:W-:-:S09]  /*0da0*/  UISETP.EQ.U32.AND UP5, UPT, UR4, 0x1, UPT ;  /* 0x000000010400788c */ /* 0x002fd2000bfa2070 */
[----:B------:R-:W-:Y:S05]  /*0db0*/  BRA.U !UP5, `(.L_x_15) ;  /* 0x000000010d087547 */ /* 0x000fea000b800000 */
[----:B--234-:R-:W-:Y:S01]  /*0dc0*/  UCGABAR_ARV ;  /* 0x00000000000079c7 */ /* 0x01cfe20008000000 */
[----:B------:R-:W-:Y:S05]  /*0dd0*/  BRA `(.L_x_16) ;  /* 0x0000000000047947 */ /* 0x000fea0003800000 */
.L_x_15:
[----:B--234-:R-:W-:Y:S01]  /*0de0*/  NOP ;  /* 0x0000000000007918 */ /* 0x01cfe20000000000 */
.L_x_16:
[----:B------:R-:W1:Y:S01]  /*0df0*/  S2UR UR8, SR_CTAID.X ;  /* 0x00000000000879c3 */ /* 0x000e620000002500 */
[----:B------:R-:W-:-:S05]  /*0e00*/  CS2R.32 R55, SR_CgaSize ;  /* 0x0000000000377805 */ /* 0x000fca0000008a00 */
[----:B------:R-:W-:-:S05]  /*0e10*/  IMAD R55, R55, -0xa0, RZ ;  /* 0xffffff6037377824 */ /* 0x000fca00078e02ff */
[----:B------:R-:W-:-:S14]  /*0e20*/  R2UR UR5, R55 ;  /* 0x00000000370572ca */ /* 0x000fdc00000e0000 */
[----:B------:R-:W2:Y:S01]  /*0e30*/  LDCU UR5, c[0x0][UR5+0x2b0] ;  /* 0x00005600050577ac */ /* 0x000ea20008000800 */
[----:B------:R-:W-:-:S05]  /*0e40*/  CS2R.32 R55, SR_CgaSize ;  /* 0x0000000000377805 */ /* 0x000fca0000008a00 */
[----:B------:R-:W-:-:S05]  /*0e50*/  IMAD R55, R55, -0xa0, RZ ;  /* 0xffffff6037377824 */ /* 0x000fca00078e02ff */
[----:B------:R-:W-:-:S14]  /*0e60*/  R2UR UR4, R55 ;  /* 0x00000000370472ca */ /* 0x000fdc00000e0000 */
[----:B------:R-:W3:Y:S01]  /*0e70*/  LDCU UR4, c[0x0][UR4+0x2b4] ;  /* 0x00005680040477ac */ /* 0x000ee20008000800 */
[----:B------:R-:W4:Y:S01]  /*0e80*/  S2UR UR7, SR_CTAID.Y ;  /* 0x00000000000779c3 */ /* 0x000f220000002600 */
[----:B------:R-:W-:-:S05]  /*0e90*/  CS2R.32 R55, SR_CgaSize ;  /* 0x0000000000377805 */ /* 0x000fca0000008a00 */
[----:B------:R-:W-:-:S05]  /*0ea0*/  IMAD R55, R55, -0xa0, RZ ;  /* 0xffffff6037377824 */ /* 0x000fca00078e02ff */
[----:B------:R-:W-:-:S14]  /*0eb0*/  R2UR UR9, R55 ;  /* 0x00000000370972ca */ /* 0x000fdc00000e0000 */
[----:B------:R-:W3:Y:S01]  /*0ec0*/  LDCU UR9, c[0x0][UR9+0x2a0] ;  /* 0x00005400090977ac */ /* 0x000ee20008000800 */
[----:B------:R-:W-:-:S05]  /*0ed0*/  CS2R.32 R55, SR_CgaSize ;  /* 0x0000000000377805 */ /* 0x000fca0000008a00 */
[----:B------:R-:W-:-:S05]  /*0ee0*/  IMAD R55, R55, -0xa0, RZ ;  /* 0xffffff6037377824 */ /* 0x000fca00078e02ff */
[----:B------:R-:W-:-:S14]  /*0ef0*/  R2UR UR10, R55 ;  /* 0x00000000370a72ca */ /* 0x000fdc00000e0000 */
[----:B------:R-:W3:Y:S01]  /*0f00*/  LDCU UR10, c[0x0][UR10+0x2a4] ;  /* 0x000054800a0a77ac */ /* 0x000ee20008000800 */
[----:B------:R-:W3:Y:S01]  /*0f10*/  S2UR UR36, SR_CTAID.Z ;  /* 0x00000000002479c3 */ /* 0x000ee20000002700 */
[----:B------:R-:W3:Y:S01]  /*0f20*/  LDCU UR21, c[0x0][0xb24] ;  /* 0x00016480ff1577ac */ /* 0x000ee20008000800 */
[----:B------:R-:W3:Y:S01]  /*0f30*/  LDCU UR45, c[0x0][0xb24] ;  /* 0x00016480ff2d77ac */ /* 0x000ee20008000800 */
[----:B-1----:R-:W-:Y:S01]  /*0f40*/  I2FP.F32.U32 R3, UR8 ;  /* 0x0000000800037c45 */ /* 0x002fe20008201000 */
[----:B------:R-:W1:Y:S04]  /*0f50*/  LDCU UR27, c[0x0][0xb30] ;  /* 0x00016600ff1b77ac */ /* 0x000e680008000800 */
[----:B--2---:R-:W-:Y:S01]  /*0f60*/  FMUL R3, R3, UR5 ;  /* 0x0000000503037c20 */ /* 0x004fe20008400000 */
[----:B------:R-:W-:Y:S01]  /*0f70*/  USHF.L.U32 UR29, UR52, 0xa, URZ ;  /* 0x0000000a341d7899 */ /* 0x000fe200080006ff */
[----:B----4-:R-:W-:Y:S01]  /*0f80*/  I2FP.F32.U32 R2, UR7 ;  /* 0x0000000700027c45 */ /* 0x010fe20008201000 */
[----:B------:R-:W-:Y:S01]  /*0f90*/  UMOV UR16, UR8 ;  /* 0x0000000800107c82 */ /* 0x000fe20008000000 */
[----:B------:R-:W-:-:S02]  /*0fa0*/  UMOV UR20, UR7 ;  /* 0x0000000700147c82 */ /* 0x000fc40008000000 */
[----:B------:R-:W2:Y:S01]  /*0fb0*/  F2I.U32.TRUNC.NTZ R3, R3 ;  /* 0x0000000300037305 */ /* 0x000ea2000020f000 */
[----:B---3--:R-:W-:Y:S01]  /*0fc0*/  UISETP.GE.AND UP2, UPT, UR21, 0x1, UPT ;  /* 0x000000011500788c */ /* 0x008fe2000bf46270 */
[----:B------:R-:W-:-:S06]  /*0fd0*/  FMUL R2, R2, UR4 ;  /* 0x0000000402027c20 */ /* 0x000fcc0008400000 */
[----:B------:R-:W3:Y:S01]  /*0fe0*/  F2I.U32.TRUNC.NTZ R2, R2 ;  /* 0x0000000200027305 */ /* 0x000ee2000020f000 */
[----:B--2---:R-:W-:Y:S02]  /*0ff0*/  R2UR UR4, R3 ;  /* 0x00000000030472ca */ /* 0x004fe400000e0000 */
[----:B---3--:R-:W-:Y:S02]  /*1000*/  R2UR UR6, R2 ;  /* 0x00000000020672ca */ /* 0x008fe400000e0000 */
[----:B------:R-:W-:-:S09]  /*1010*/  PRMT R2, RZ, 0x7610, R2 ;  /* 0x00007610ff027816 */ /* 0x000fd20000000002 */
[----:B------:R-:W-:-:S04]  /*1020*/  UIADD3 UR5, UPT, UPT, -UR4, URZ, URZ ;  /* 0x000000ff04057290 */ /* 0x000fc8000fffe1ff */
[----:B------:R-:W-:Y:S02]  /*1030*/  UIMAD UR5, UR9, UR5, UR8 ;  /* 0x00000005090572a4 */ /* 0x000fe4000f8e0208 */
[----:B------:R-:W-:-:S04]  /*1040*/  UIADD3 UR4, UPT, UPT, -UR6, URZ, URZ ;  /* 0x000000ff06047290 */ /* 0x000fc8000fffe1ff */
[----:B------:R-:W-:Y:S01]  /*1050*/  IMAD.U32 R55, RZ, RZ, UR5 ;  /* 0x00000005ff377e24 */ /* 0x000fe2000f8e00ff */
[----:B------:R-:W-:-:S06]  /*1060*/  UIMAD UR4, UR10, UR4, UR7 ;  /* 0x000000040a0472a4 */ /* 0x000fcc000f8e0207 */
[----:B------:R-:W-:Y:S01]  /*1070*/  IMAD.U32 R54, RZ, RZ, UR4 ;  /* 0x00000004ff367e24 */ /* 0x000fe2000f8e00ff */
[----:B-1----:R-:W-:Y:S06]  /*1080*/  BRA.U UP4, `(.L_x_17) ;  /* 0x0000000104487547 */ /* 0x002fec000b800000 */
[----:B------:R-:W-:Y:S02]  /*1090*/  R2UR UR4, R54 ;  /* 0x00000000360472ca */ /* 0x000fe400000e0000 */
[----:B------:R-:W-:-:S11]  /*10a0*/  R2UR UR6, R55 ;  /* 0x00000000370672ca */ /* 0x000fd600000e0000 */
[----:B------:R-:W-:Y:S02]  /*10b0*/  UISETP.NE.AND UP0, UPT, UR4, URZ, UPT ;  /* 0x000000ff0400728c */ /* 0x000fe4000bf05270 */
[----:B------:R-:W-:Y:S02]  /*10c0*/  UISETP.NE.AND UP1, UPT, UR4, 0x1, UPT ;  /* 0x000000010400788c */ /* 0x000fe4000bf25270 */
[----:B------:R-:W-:Y:S02]  /*10d0*/  UISETP.EQ.OR UP0, UPT, UR6, URZ, !UP0 ;  /* 0x000000ff0600728c */ /* 0x000fe4000c702670 */
[----:B------:R-:W-:Y:S02]  /*10e0*/  USEL UR5, URZ, 0x2, UP1 ;  /* 0x00000002ff057887 */ /* 0x000fe40008800000 */
[----:B------:R-:W-:Y:S02]  /*10f0*/  USEL UR8, URZ, 0x1, !UP0 ;  /* 0x00000001ff087887 */ /* 0x000fe4000c000000 */
[----:B------:R-:W-:-:S02]  /*1100*/  UISETP.NE.AND UP0, UPT, UR4, 0x2, UPT ;  /* 0x000000020400788c */ /* 0x000fc4000bf05270 */
[----:B------:R-:W-:Y:S02]  /*1110*/  UISETP.NE.AND UP1, UPT, UR4, 0x3, UPT ;  /* 0x000000030400788c */ /* 0x000fe4000bf25270 */
[----:B------:R-:W-:Y:S02]  /*1120*/  USEL UR4, URZ, 0x4, UP0 ;  /* 0x00000004ff047887 */ /* 0x000fe40008000000 */
[----:B------:R-:W-:Y:S02]  /*1130*/  UISETP.NE.AND UP0, UPT, UR6, URZ, UPT ;  /* 0x000000ff0600728c */ /* 0x000fe4000bf05270 */
[----:B------:R-:W-:Y:S02]  /*1140*/  USEL UR6, URZ, 0x8, UP1 ;  /* 0x00000008ff067887 */ /* 0x000fe40008800000 */
[----:B------:R-:W-:Y:S02]  /*1150*/  USEL UR7, UR5, 0x2, UP0 ;  /* 0x0000000205077887 */ /* 0x000fe40008000000 */
[----:B------:R-:W-:-:S02]  /*1160*/  USEL UR4, UR4, 0x4, UP0 ;  /* 0x0000000404047887 */ /* 0x000fc40008000000 */
[----:B------:R-:W-:Y:S02]  /*1170*/  USEL UR5, UR6, 0x8, UP0 ;  /* 0x0000000806057887 */ /* 0x000fe40008000000 */
[----:B------:R-:W-:-:S04]  /*1180*/  UIADD3 UR4, UPT, UPT, UR4, UR7, UR8 ;  /* 0x0000000704047290 */ /* 0x000fc8000fffe008 */
[----:B------:R-:W-:-:S06]  /*1190*/  UIADD3 UR4, UPT, UPT, UR4, UR5, URZ ;  /* 0x0000000504047290 */ /* 0x000fcc000fffe0ff */
[----:B------:R-:W-:Y:S02]  /*11a0*/  IMAD.U32 R2, RZ, RZ, UR4 ;  /* 0x00000004ff027e24 */ /* 0x000fe4000f8e00ff */
.L_x_17:
[----:B------:R-:W-:Y:S05]  /*11b0*/  BRA.U !UP2, `(.L_x_18) ;  /* 0x000000010ad47547 */ /* 0x000fea000b800000 */
[----:B------:R-:W1:Y:S01]  /*11c0*/  LDCU.128 UR12, c[0x0][0xb10] ;  /* 0x00016200ff0c77ac */ /* 0x000e620008000c00 */
[----:B------:R-:W2:Y:S01]  /*11d0*/  LDCU UR6, c[0x0][0x370] ;  /* 0x00006e00ff0677ac */ /* 0x000ea20008000800 */
[----:B------:R-:W3:Y:S01]  /*11e0*/  LDCU UR5, c[0x0][0x374] ;  /* 0x00006e80ff0577ac */ /* 0x000ee20008000800 */
[----:B------:R-:W4:Y:S01]  /*11f0*/  LDCU UR26, c[0x0][0xb0c] ;  /* 0x00016180ff1a77ac */ /* 0x000f220008000800 */
[----:B------:R-:W4:Y:S01]  /*1200*/  LDCU UR4, c[0x0][0xb20] ;  /* 0x00016400ff0477ac */ /* 0x000f220008000800 */
[----:B------:R-:W4:Y:S01]  /*1210*/  LDCU.64 UR8, c[0x0][0xb28] ;  /* 0x00016500ff0877ac */ /* 0x000f220008000a00 */
[----:B-1----:R-:W-:Y:S02]  /*1220*/  UISETP.NE.AND UP0, UPT, UR14, 0x1, UPT ;  /* 0x000000010e00788c */ /* 0x002fe4000bf05270 */
[----:B---3--:R-:W-:Y:S02]  /*1230*/  UIMAD.WIDE.U32 UR10, UR5, UR15, URZ ;  /* 0x0000000f050a72a5 */ /* 0x008fe4000f8e00ff */
[----:B--2---:R-:W-:-:S02]  /*1240*/  UIMAD.WIDE.U32 UR22, UR6, UR12, URZ ;  /* 0x0000000c061672a5 */ /* 0x004fc4000f8e00ff */
[----:B----4-:R-:W-:Y:S02]  /*1250*/  UISETP.NE.AND UP1, UPT, UR26, 0x1, UPT ;  /* 0x000000011a00788c */ /* 0x010fe4000bf25270 */
[----:B------:R-:W-:Y:S01]  /*1260*/  UISETP.NE.AND UP2, UPT, UR21, 0x1, UPT ;  /* 0x000000011500788c */ /* 0x000fe2000bf45270 */
[----:B------:R-:W-:Y:S02]  /*1270*/  UMOV UR10, UR11 ;  /* 0x0000000b000a7c82 */ /* 0x000fe40008000000 */
[----:B------:R-:W-:Y:S01]  /*1280*/  UMOV UR22, UR23 ;  /* 0x0000001700167c82 */ /* 0x000fe20008000000 */
[----:B------:R-:W-:Y:S02]  /*1290*/  @UP0 USHF.R.U32.HI UR5, URZ, UR4, UR10 ;  /* 0x00000004ff050299 */ /* 0x000fe4000801160a */
[----:B------:R-:W-:Y:S02]  /*12a0*/  UIMAD.WIDE.U32 UR24, UR20, UR15, URZ ;  /* 0x0000000f141872a5 */ /* 0x000fe4000f8e00ff */
[----:B------:R-:W-:-:S02]  /*12b0*/  UIMAD.WIDE.U32 UR10, UR5, UR8, URZ ;  /* 0x00000008050a72a5 */ /* 0x000fc4000f8e00ff */
[----:B------:R-:W-:Y:S02]  /*12c0*/  @UP1 USHF.R.U32.HI UR6, URZ, UR13, UR22 ;  /* 0x0000000dff061299 */ /* 0x000fe40008011616 */
[----:B------:R-:W-:Y:S02]  /*12d0*/  UIMAD.WIDE.U32 UR18, UR16, UR12, URZ ;  /* 0x0000000c101272a5 */ /* 0x000fe4000f8e00ff */
[----:B------:R-:W-:Y:S01]  /*12e0*/  UIMAD.WIDE.U32 UR22, UR6, UR8, URZ ;  /* 0x00000008061672a5 */ /* 0x000fe2000f8e00ff */
[----:B------:R-:W-:Y:S01]  /*12f0*/  UMOV UR24, UR25 ;  /* 0x0000001900187c82 */ /* 0x000fe20008000000 */
[----:B------:R-:W-:Y:S01]  /*1300*/  UMOV UR10, UR11 ;  /* 0x0000000b000a7c82 */ /* 0x000fe20008000000 */
[----:B------:R-:W-:Y:S02]  /*1310*/  USHF.R.U32.HI UR24, URZ, UR4, UR24 ;  /* 0x00000004ff187299 */ /* 0x000fe40008011618 */
[----:B------:R-:W-:Y:S02]  /*1320*/  @UP2 USHF.R.U32.HI UR5, URZ, UR9, UR10 ;  /* 0x00000009ff052299 */ /* 0x000fe4000801160a */
[----:B------:R-:W-:Y:S01]  /*1330*/  UMOV UR7, UR23 ;  /* 0x0000001700077c82 */ /* 0x000fe20008000000 */
[----:B------:R-:W-:Y:S01]  /*1340*/  UMOV UR18, UR19 ;  /* 0x0000001300127c82 */ /* 0x000fe20008000000 */
[----:B------:R-:W-:-:S02]  /*1350*/  @UP2 USHF.R.U32.HI UR6, URZ, UR9, UR7 ;  /* 0x00000009ff062299 */ /* 0x000fc40008011607 */
[----:B------:R-:W-:Y:S02]  /*1360*/  USHF.R.U32.HI UR13, URZ, UR13, UR18 ;  /* 0x0000000dff0d7299 */ /* 0x000fe40008011612 */
[----:B------:R-:W-:Y:S02]  /*1370*/  USEL UR4, UR20, UR24, !UP0 ;  /* 0x0000001814047287 */ /* 0x000fe4000c000000 */
[----:B------:R-:W-:Y:S02]  /*1380*/  UIMAD UR7, UR5, UR21, URZ ;  /* 0x00000015050772a4 */ /* 0x000fe4000f8e02ff */
[----:B------:R-:W-:Y:S02]  /*1390*/  USEL UR5, UR16, UR13, !UP1 ;  /* 0x0000000d10057287 */ /* 0x000fe4000c800000 */
[----:B------:R-:W-:Y:S02]  /*13a0*/  UIMAD UR12, UR6, UR21, URZ ;  /* 0x00000015060c72a4 */ /* 0x000fe4000f8e02ff */
[----:B------:R-:W-:-:S02]  /*13b0*/  UISETP.GE.AND UP0, UPT, UR4, UR7, UPT ;  /* 0x000000070400728c */ /* 0x000fc4000bf06270 */
[----:B------:R-:W-:Y:S02]  /*13c0*/  UIMAD.WIDE.U32 UR10, UR4, UR8, URZ ;  /* 0x00000008040a72a5 */ /* 0x000fe4000f8e00ff */
[----:B------:R-:W-:Y:S02]  /*13d0*/  UISETP.GE.OR UP0, UPT, UR5, UR12, UP0 ;  /* 0x0000000c0500728c */ /* 0x000fe40008706670 */
[----:B------:R-:W-:Y:S02]  /*13e0*/  UIMAD.WIDE.U32 UR12, UR5, UR8, URZ ;  /* 0x00000008050c72a5 */ /* 0x000fe4000f8e00ff */
[----:B------:R-:W-:Y:S01]  /*13f0*/  UIADD3 UR10, UPT, UPT, -UR4, URZ, URZ ;  /* 0x000000ff040a7290 */ /* 0x000fe2000fffe1ff */
[----:B------:R-:W-:Y:S01]  /*1400*/  UMOV UR8, UR11 ;  /* 0x0000000b00087c82 */ /* 0x000fe20008000000 */
[----:B------:R-:W-:Y:S02]  /*1410*/  UIADD3 UR11, UPT, UPT, -UR5, URZ, URZ ;  /* 0x000000ff050b7290 */ /* 0x000fe4000fffe1ff */
[----:B------:R-:W-:-:S03]  /*1420*/  USHF.R.U32.HI UR8, URZ, UR9, UR8 ;  /* 0x00000009ff087299 */ /* 0x000fc60008011608 */
[----:B------:R-:W-:Y:S01]  /*1430*/  @!UP0 UMOV UR7, UR13 ;  /* 0x0000000d00078c82 */ /* 0x000fe20008000000 */
[----:B------:R-:W-:Y:S02]  /*1440*/  UIMAD UR20, UR14, UR10, UR20 ;  /* 0x0000000a0e1472a4 */ /* 0x000fe4000f8e0214 */
[----:B------:R-:W-:Y:S02]  /*1450*/  USEL UR8, UR4, UR8, !UP2 ;  /* 0x0000000804087287 */ /* 0x000fe4000d000000 */
[----:B------:R-:W-:Y:S02]  /*1460*/  @!UP0 USHF.R.U32.HI UR7, URZ, UR9, UR7 ;  /* 0x00000009ff078299 */ /* 0x000fe40008011607 */
[----:B------:R-:W-:Y:S02]  /*1470*/  UIADD3 UR9, UPT, UPT, -UR8, URZ, URZ ;  /* 0x000000ff08097290 */ /* 0x000fe4000fffe1ff */
[----:B------:R-:W-:Y:S02]  /*1480*/  @!UP0 USEL UR7, UR5, UR7, !UP2 ;  /* 0x0000000705078287 */ /* 0x000fe4000d000000 */
[----:B------:R-:W-:-:S02]  /*1490*/  UIMAD UR9, UR21, UR9, UR4 ;  /* 0x00000009150972a4 */ /* 0x000fc4000f8e0204 */
[----:B------:R-:W-:Y:S02]  /*14a0*/  @!UP0 UIADD3 UR8, UPT, UPT, UR8, -UR7, URZ ;  /* 0x8000000708088290 */ /* 0x000fe4000fffe0ff */
[----:B------:R-:W-:Y:S02]  /*14b0*/  @!UP0 UIMAD UR6, UR9, UR6, UR7 ;  /* 0x00000006090682a4 */ /* 0x000fe4000f8e0207 */
[----:B------:R-:W-:Y:S02]  /*14c0*/  @!UP0 UIMAD UR4, UR8, UR21, UR5 ;  /* 0x00000015080482a4 */ /* 0x000fe4000f8e0205 */
[----:B------:R-:W-:Y:S02]  /*14d0*/  UIMAD UR16, UR26, UR11, UR16 ;  /* 0x0000000b1a1072a4 */ /* 0x000fe4000f8e0210 */
[----:B------:R-:W-:Y:S01]  /*14e0*/  UIMAD UR20, UR4, UR14, UR20 ;  /* 0x0000000e041472a4 */ /* 0x000fe2000f8e0214 */
[----:B------:R-:W-:Y:S02]  /*14f0*/  @!UP0 UMOV UR5, UR6 ;  /* 0x0000000600058c82 */ /* 0x000fe40008000000 */
[----:B------:R-:W-:-:S12]  /*1500*/  UIMAD UR16, UR5, UR26, UR16 ;  /* 0x0000001a051072a4 */ /* 0x000fd8000f8e0210 */
.L_x_18:
[----:B------:R-:W-:Y:S02]  /*1510*/  UISETP.NE.AND UP0, UPT, UR27, 0x1, UPT ;  /* 0x000000011b00788c */ /* 0x000fe4000bf05270 */
[----:B------:R-:W-:Y:S02]  /*1520*/  UISETP.NE.AND UP1, UPT, UR17, 0x2, UPT ;  /* 0x000000021100788c */ /* 0x000fe4000bf25270 */
[----:B------:R-:W-:-:S05]  /*1530*/  ULOP3.LUT UR29, UR29, 0xc00, URZ, 0xc0, !UPT ;  /* 0x00000c001d1d7892 */ /* 0x000fca000f8ec0ff */
[----:B------:R-:W-:Y:S07]  /*1540*/  BRA.U UP0, `(.L_x_19) ;  /* 0x0000000100447547 */ /* 0x000fee000b800000 */
[----:B------:R-:W1:Y:S01]  /*1550*/  LDCU.128 UR8, c[0x0][0xb10] ;  /* 0x00016200ff0877ac */ /* 0x000e620008000c00 */
[----:B------:R-:W2:Y:S01]  /*1560*/  LDCU UR12, c[0x0][0xb0c] ;  /* 0x00016180ff0c77ac */ /* 0x000ea20008000800 */
[----:B------:R-:W3:Y:S01]  /*1570*/  LDCU UR13, c[0x0][0xb20] ;  /* 0x00016400ff0d77ac */ /* 0x000ee20008000800 */
[----:B-1----:R-:W-:Y:S02]  /*1580*/  UIMAD.WIDE.U32 UR6, UR16, UR8, URZ ;  /* 0x00000008100672a5 */ /* 0x002fe4000f8e00ff */
[----:B------:R-:W-:Y:S02]  /*1590*/  UIMAD.WIDE.U32 UR4, UR20, UR11, URZ ;  /* 0x0000000b140472a5 */ /* 0x000fe4000f8e00ff */
[----:B--2---:R-:W-:Y:S02]  /*15a0*/  UISETP.NE.AND UP2, UPT, UR12, 0x1, UPT ;  /* 0x000000010c00788c */ /* 0x004fe4000bf45270 */
[----:B------:R-:W-:Y:S01]  /*15b0*/  UISETP.NE.AND UP0, UPT, UR10, 0x1, UPT ;  /* 0x000000010a00788c */ /* 0x000fe2000bf05270 */
[----:B------:R-:W-:-:S02]  /*15c0*/  UMOV UR6, UR7 ;  /* 0x0000000700067c82 */ /* 0x000fc40008000000 */
[----:B------:R-:W-:Y:S01]  /*15d0*/  UMOV UR4, UR5 ;  /* 0x0000000500047c82 */ /* 0x000fe20008000000 */
[----:B------:R-:W-:Y:S02]  /*15e0*/  USHF.R.U32.HI UR6, URZ, UR9, UR6 ;  /* 0x00000009ff067299 */ /* 0x000fe40008011606 */
[----:B---3--:R-:W-:Y:S02]  /*15f0*/  USHF.R.U32.HI UR4, URZ, UR13, UR4 ;  /* 0x0000000dff047299 */ /* 0x008fe40008011604 */
[----:B------:R-:W-:Y:S02]  /*1600*/  USEL UR5, UR16, UR6, !UP2 ;  /* 0x0000000610057287 */ /* 0x000fe4000d000000 */
[----:B------:R-:W-:-:S04]  /*1610*/  USEL UR4, UR20, UR4, !UP0 ;  /* 0x0000000414047287 */ /* 0x000fc8000c000000 */
[----:B------:R-:W-:Y:S02]  /*1620*/  UIADD3 UR6, UPT, UPT, UR5, -UR4, URZ ;  /* 0x8000000405067290 */ /* 0x000fe4000fffe0ff */
[----:B------:R-:W-:Y:S02]  /*1630*/  UIADD3 UR4, UPT, UPT, -UR5, UR4, URZ ;  /* 0x0000000405047290 */ /* 0x000fe4000fffe1ff */
[----:B------:R-:W-:Y:S02]  /*1640*/  UIMAD UR20, UR6, UR10, UR20 ;  /* 0x0000000a061472a4 */ /* 0x000fe4000f8e0214 */
[----:B------:R-:W-:-:S12]  /*1650*/  UIMAD UR16, UR4, UR12, UR16 ;  /* 0x0000000c041072a4 */ /* 0x000fd8000f8e0210 */
.L_x_19:
[----:B------:R-:W-:Y:S05]  /*1660*/  BRA.U !UP5, `(.L_x_20) ;  /* 0x000000010d0c7547 */ /* 0x000fea000b800000 */
[----:B------:R-:W-:Y:S01]  /*1670*/  UCGABAR_WAIT ;  /* 0x0000000000007dc7 */ /* 0x000fe20008000000 */
[----:B------:R-:W-:Y:S01]  /*1680*/  CCTL.IVALL ;  /* 0x00000000ff00798f */ /* 0x000fe20002000000 */
[----:B------:R-:W-:Y:S05]  /*1690*/  BRA `(.L_x_21) ;  /* 0x0000000000047947 */ /* 0x000fea0003800000 */
.L_x_20:
[----:B------:R-:W-:Y:S06]  /*16a0*/  BAR.SYNC.DEFER_BLOCKING 0x0 ;  /* 0x0000000000007b1d */ /* 0x000fec0000010000 */
.L_x_21:
[----:B------:R-:W-:Y:S05]  /*16b0*/  BRA.U UP1, `(.L_x_22) ;  /* 0x0000001501087547 */ /* 0x000fea000b800000 */
[----:B------:R-:W1:Y:S01]  /*16c0*/  LDCU UR6, c[0x0][0x38c] ;  /* 0x00007180ff0677ac */ /* 0x000e620008000800 */
[----:B------:R-:W-:Y:S01]  /*16d0*/  PLOP3.LUT P1, PT, PT, PT, UP3, 0x80, 0x8 ;  /* 0x000000000008781c */ /* 0x000fe20003f2f038 */
[----:B------:R-:W-:Y:S01]  /*16e0*/  IMAD.MOV.U32 R12, RZ, RZ, 0x1 ;  /* 0x00000001ff0c7424 */ /* 0x000fe200078e00ff */
[----:B------:R-:W-:Y:S01]  /*16f0*/  ISETP.EQ.OR P2, PT, R0, RZ, P3 ;  /* 0x000000ff0000720c */ /* 0x000fe20001f42670 */
[----:B------:R-:W-:Y:S01]  /*1700*/  UISETP.NE.AND UP1, UPT, UR17, URZ, UPT ;  /* 0x000000ff1100728c */ /* 0x000fe2000bf25270 */
[----:B------:R-:W-:Y:S02]  /*1710*/  PLOP3.LUT P1, PT, P1, PT, PT, 0x8, 0x80 ;  /* 0x000000000080781c */ /* 0x000fe40000f2e170 */
[----:B------:R-:W-:Y:S01]  /*1720*/  CS2R R10, SRZ ;  /* 0x00000000000a7805 */ /* 0x000fe2000001ff00 */
[----:B------:R-:W-:Y:S01]  /*1730*/  IMAD.MOV.U32 R9, RZ, RZ, RZ ;  /* 0x000000ffff097224 */ /* 0x000fe200078e00ff */
[----:B------:R-:W2:Y:S01]  /*1740*/  LDCU UR44, c[0x0][0x370] ;  /* 0x00006e00ff2c77ac */ /* 0x000ea20008000800 */
[----:B------:R-:W-:Y:S01]  /*1750*/  IMAD.MOV.U32 R8, RZ, RZ, 0x1 ;  /* 0x00000001ff087424 */ /* 0x000fe200078e00ff */
[----:B------:R-:W3:Y:S01]  /*1760*/  LDCU.64 UR40, c[0x0][0x348] ;  /* 0x00006900ff2877ac */ /* 0x000ee20008000a00 */
[----:B------:R-:W-:-:S02]  /*1770*/  USHF.R.U32.HI UR49, URZ, 0x5, UR29 ;  /* 0x00000005ff317899 */ /* 0x000fc4000801161d */
[----:B-1----:R-:W-:Y:S02]  /*1780*/  UIADD3 UR5, UPT, UPT, UR6, 0x3f, URZ ;  /* 0x0000003f06057890 */ /* 0x002fe4000fffe0ff */
[----:B------:R-:W-:Y:S02]  /*1790*/  UIADD3 UR50, UPT, UPT, UR6, 0x7e, URZ ;  /* 0x0000007e06327890 */ /* 0x000fe4000fffe0ff */
[----:B------:R-:W-:Y:S01]  /*17a0*/  USHF.R.S32.HI UR4, URZ, 0x1f, UR5 ;  /* 0x0000001fff047899 */ /* 0x000fe20008011405 */
[----:B------:R-:W1:Y:S03]  /*17b0*/  LDCU UR43, c[0x0][0x374] ;  /* 0x00006e80ff2b77ac */ /* 0x000e660008000800 */
[----:B------:R-:W-:Y:S02]  /*17c0*/  ULEA.HI UR4, UR4, UR5, URZ, 0x6 ;  /* 0x0000000504047291 */ /* 0x000fe4000f8f30ff */
[----:B------:R-:W-:-:S02]  /*17d0*/  USEL UR31, UR53, 0x2, UP1 ;  /* 0x00000002351f7887 */ /* 0x000fc40008800000 */
[----:B------:R-:W-:Y:S02]  /*17e0*/  USHF.R.S32.HI UR47, URZ, 0x6, UR4 ;  /* 0x00000006ff2f7899 */ /* 0x000fe40008011404 */
[----:B------:R-:W-:Y:S02]  /*17f0*/  UIADD3 UR4, UPT, UPT, UR6, -0x1, URZ ;  /* 0xffffffff06047890 */ /* 0x000fe4000fffe0ff */
[----:B------:R-:W-:Y:S02]  /*1800*/  UISETP.LT.U32.AND UP0, UPT, UR47, 0x3, UPT ;  /* 0x000000032f00788c */ /* 0x000fe4000bf01070 */
[----:B------:R-:W-:Y:S02]  /*1810*/  UISETP.GE.U32.AND UP2, UPT, UR4, -0x7f, UPT ;  /* 0xffffff810400788c */ /* 0x000fe4000bf46070 */
[----:B------:R-:W-:Y:S01]  /*1820*/  USEL UR46, UR47, 0x3, UP0 ;  /* 0x000000032f2e7887 */ /* 0x000fe20008000000 */
[----:B------:R-:W-:-:S03]  /*1830*/  UMOV UR23, URZ ;  /* 0x000000ff00177c82 */ /* 0x000fc60008000000 */
[----:B------:R-:W-:Y:S02]  /*1840*/  UIADD3 UR30, UPT, UPT, UR46, -0x1, URZ ;  /* 0xffffffff2e1e7890 */ /* 0x000fe4000fffe0ff */
[----:B------:R-:W-:-:S03]  /*1850*/  UIADD3 UR48, UPT, UPT, UR47, -UR46, URZ ;  /* 0x8000002e2f307290 */ /* 0x000fc6000fffe0ff */
[----:B------:R-:W-:-:S04]  /*1860*/  @UP2 UIADD3 UR30, UPT, UPT, UR46, URZ, URZ ;  /* 0x000000ff2e1e2290 */ /* 0x000fc8000fffe0ff */
[----:B-123--:R-:W-:-:S12]  /*1870*/  UIADD3 UR30, UPT, UPT, UR30, 0x1, URZ ;  /* 0x000000011e1e7890 */ /* 0x00efd8000fffe0ff */
.L_x_42:
[----:B------:R-:W-:Y:S01]  /*1880*/  UISETP.NE.AND UP0, UPT, UR52, URZ, UPT ;  /* 0x000000ff3400728c */ /* 0x000fe2000bf05270 */
[----:B------:R-:W1:Y:S08]  /*1890*/  S2UR UR52, SR_CgaCtaId ;  /* 0x00000000003479c3 */ /* 0x000e700000008800 */
[----:B------:R-:W-:Y:S05]  /*18a0*/  BRA.U UP0, `(.L_x_23) ;  /* 0x0000000100347547 */ /* 0x000fea000b800000 */
[----:B------:R-:W2:Y:S01]  /*18b0*/  S2R R0, SR_CgaCtaId ;  /* 0x0000000000007919 */ /* 0x000ea20000008800 */
[----:B------:R-:W-:-:S04]  /*18c0*/  MOV R2, 0x400 ;  /* 0x0000040000027802 */ /* 0x000fc80000000f00 */
[----:B--2---:R-:W-:Y:S02]  /*18d0*/  LEA R0, R0, R2, 0x18 ;  /* 0x0000000200007211 */ /* 0x004fe400078ec0ff */
[----:B------:R-:W-:-:S03]  /*18e0*/  SHF.L.U32 R2, R8, 0x1f, RZ ;  /* 0x0000001f08027819 */ /* 0x000fc600000006ff */
[----:B------:R-:W-:-:S04]  /*18f0*/  IMAD R0, R9, 0x8, R0 ;  /* 0x0000000809007824 */ /* 0x000fc800078e0200 */
[----:B------:R-:W2:Y:S02]  /*1900*/  SYNCS.PHASECHK.TRANS64.TRYWAIT P0, [R0+URZ+0xf0], R2 ;  /* 0x0000f002000075a7 */ /* 0x000ea400080011ff */
[----:B--2---:R-:W-:Y:S05]  /*1910*/  @!P0 BRA `(.L_x_24) ;  /* 0x0000009c00a48947 */ /* 0x004fea0003800000 */
.L_x_173:
[----:B------:R-:W-:Y:S01]  /*1920*/  VIADD R9, R9, 0x1 ;  /* 0x0000000109097836 */ /* 0x000fe20000000000 */
[----:B------:R2:W-:Y:S04]  /*1930*/  SYNCS.ARRIVE.TRANS64.A1T0 RZ, [R0+URZ+0xe0], RZ ;  /* 0x0000e0ff00ff79a7 */ /* 0x0005e800081000ff */
[----:B------:R-:W-:-:S04]  /*1940*/  ISETP.NE.AND P0, PT, R9, 0x2, PT ;  /* 0x000000020900780c */ /* 0x000fc80003f05270 */
[----:B------:R-:W-:Y:S02]  /*1950*/  SEL R9, R9, RZ, P0 ;  /* 0x000000ff09097207 */ /* 0x000fe40000000000 */
[----:B--2---:R-:W-:-:S04]  /*1960*/  SEL R0, RZ, 0x1, P0 ;  /* 0x00000001ff007807 */ /* 0x004fc80000000000 */
[----:B------:R-:W-:-:S07]  /*1970*/  LOP3.LUT R8, R8, R0, RZ, 0x3c, !PT ;  /* 0x0000000008087212 */ /* 0x000fce00078e3cff */
.L_x_23:
[----:B------:R-:W-:Y:S01]  /*1980*/  UMOV UR21, 0x400 ;  /* 0x0000040000157882 */ /* 0x000fe20000000000 */
[----:B------:R-:W-:Y:S01]  /*1990*/  SHF.L.U32 R0, R12, 0x1f, RZ ;  /* 0x0000001f0c007819 */ /* 0x000fe200000006ff */
[----:B-1----:R-:W-:Y:S02]  /*19a0*/  ULEA UR21, UR52, UR21, 0x18 ;  /* 0x0000001534157291 */ /* 0x002fe4000f8ec0ff */
[----:B------:R-:W-:Y:S02]  /*19b0*/  UISETP.GE.U32.AND UP0, UPT, UR50, 0x7f, UPT ;  /* 0x0000007f3200788c */ /* 0x000fe4000bf06070 */
[----:B------:R-:W-:Y:S02]  /*19c0*/  ULEA UR4, UR23, UR21, 0x3 ;  /* 0x0000001517047291 */ /* 0x000fe4000f8e18ff */
[----:B------:R-:W-:Y:S02]  /*19d0*/  USHF.L.U32 UR19, UR20, 0x7, URZ ;  /* 0x0000000714137899 */ /* 0x000fe400080006ff */
[----:B------:R-:W-:Y:S01]  /*19e0*/  ULEA UR35, UR16, UR49, 0x7 ;  /* 0x0000003110237291 */ /* 0x000fe2000f8e38ff */
[----:B------:R-:W-:-:S04]  /*19f0*/  UMOV UR13, URZ ;  /* 0x000000ff000d7c82 */ /* 0x000fc80008000000 */
[----:B------:R1:W2:Y:S01]  /*1a00*/  SYNCS.PHASECHK.TRANS64.TRYWAIT P0, [UR4+0x18], R0 ;  /* 0x00001800ff0075a7 */ /* 0x0002a20008001104 */
[----:B------:R-:W-:Y:S06]  /*1a10*/  BRA.U !UP0, `(.L_x_25) ;  /* 0x0000000108f47547 */ /* 0x000fec000b800000 */
[----:B------:R-:W-:Y:S01]  /*1a20*/  UMOV UR22, URZ ;  /* 0x000000ff00167c82 */ /* 0x000fe20008000000 */
[----:B------:R-:W-:-:S05]  /*1a30*/  UMOV UR4, UR23 ;  /* 0x0000001700047c82 */ /* 0x000fca0008000000 */
.L_x_31:
[----:B------:R-:W-:Y:S01]  /*1a40*/  ULEA UR33, UR4, UR21, 0x3 ;  /* 0x0000001504217291 */ /* 0x000fe2000f8e18ff */
[----:B--2---:R-:W-:Y:S01]  /*1a50*/  @!P3 MOV R2, 0x10000 ;  /* 0x000100000002b802 */ /* 0x004fe20000000f00 */
[----:B--2-4-:R-:W-:Y:S10]  /*1a60*/  @P0 BRA `(.L_x_26) ;  /* 0x00000000000c0947 */ /* 0x014ff40003800000 */
[----:B------:R-:W-:-:S04]  /*1a70*/  SHF.L.U32 R3, R12, 0x1f, RZ ;  /* 0x0000001f0c037819 */ /* 0x000fc800000006ff */
[----:B------:R-:W2:Y:S02]  /*1a80*/  SYNCS.PHASECHK.TRANS64.TRYWAIT P0, [UR33+0x18], R3 ;  /* 0x00001803ff0075a7 */ /* 0x000ea40008001121 */
[----:B--2---:R-:W-:Y:S05]  /*1a90*/  @!P0 BRA `(.L_x_27) ;  /* 0x0000009c00588947 */ /* 0x004fea0003800000 */
.L_x_26:
[----:B------:R2:W-:Y:S01]  /*1aa0*/  @!P3 SYNCS.ARRIVE.TRANS64 RZ, [UR33], R2 ;  /* 0x00000002ffffb9a7 */ /* 0x0005e20008000021 */
[----:B------:R-:W-:-:S04]  /*1ab0*/  ULOP3.LUT UR5, UR31, 0x2, URZ, 0xfc, !UPT ;  /* 0x000000021f057892 */ /* 0x000fc8000f8efcff */
[----:B------:R-:W-:-:S09]  /*1ac0*/  UISETP.NE.AND UP0, UPT, UR5, 0x2, UPT ;  /* 0x000000020500788c */ /* 0x000fd2000bf05270 */
[----:B------:R-:W-:Y:S05]  /*1ad0*/  BRA.U UP0, `(.L_x_28) ;  /* 0x0000000100047547 */ /* 0x000fea000b800000 */
[----:B------:R-:W-:Y:S05]  /*1ae0*/  BPT.TRAP 0x1 ;  /* 0x000000040000795c */ /* 0x000fea0000300000 */
.L_x_28:
[----:B------:R-:W-:Y:S04]  /*1af0*/  BSSY.RECONVERGENT B0, `(.L_x_29) ;  /* 0x0000003000007945 */ /* 0x000fe80003800200 */
[----:B------:R-:W-:Y:S05]  /*1b00*/  @P2 BRA `(.L_x_30) ;  /* 0x0000000000042947 */ /* 0x000fea0003800000 */
[----:B------:R-:W-:Y:S05]  /*1b10*/  BPT.TRAP 0x1 ;  /* 0x000000040000795c */ /* 0x000fea0000300000 */
.L_x_30:
[----:B------:R-:W-:Y:S05]  /*1b20*/  BSYNC.RECONVERGENT B0 ;  /* 0x0000000000007941 */ /* 0x000fea0003800200 */
.L_x_29:
[----:B------:R-:W-:Y:S02]  /*1b30*/  UIADD3 UR5, UPT, UPT, UR4, 0x1, URZ ;  /* 0x0000000104057890 */ /* 0x000fe4000fffe0ff */
[----:B------:R-:W-:Y:S02]  /*1b40*/  USHF.L.U32 UR4, UR4, 0xf, URZ ;  /* 0x0000000f04047899 */ /* 0x000fe400080006ff */
[----:B------:R-:W-:Y:S02]  /*1b50*/  UISETP.NE.AND UP0, UPT, UR5, 0x3, UPT ;  /* 0x000000030500788c */ /* 0x000fe4000bf05270 */
[----:B------:R-:W-:Y:S02]  /*1b60*/  ULEA UR24, UR29, UR4, 0x2 ;  /* 0x000000041d187291 */ /* 0x000fe4000f8e10ff */
[----:B------:R-:W-:Y:S02]  /*1b70*/  USEL UR6, URZ, 0x1, UP0 ;  /* 0x00000001ff067887 */ /* 0x000fe40008000000 */
[----:B------:R-:W-:-:S02]  /*1b80*/  USEL UR23, UR5, URZ, UP0 ;  /* 0x000000ff05177287 */ /* 0x000fc40008000000 */
[----:B------:R-:W-:Y:S02]  /*1b90*/  UIADD3 UR24, UPT, UPT, UR21, UR24, URZ ;  /* 0x0000001815187290 */ /* 0x000fe4000fffe0ff */
[----:B------:R-:W-:Y:S01]  /*1ba0*/  LOP3.LUT R12, R12, UR6, RZ, 0x3c, !PT ;  /* 0x000000060c0c7c12 */ /* 0x000fe2000f8e3cff */
[----:B------:R-:W-:Y:S02]  /*1bb0*/  UIADD3 UR6, UP1, UPT, UR40, 0x80, URZ ;  /* 0x0000008028067890 */ /* 0x000fe4000ff3e0ff */
[----:B------:R-:W-:Y:S01]  /*1bc0*/  ULEA UR5, UR23, UR21, 0x3 ;  /* 0x0000001517057291 */ /* 0x000fe2000f8e18ff */
[----:B-1----:R-:W-:Y:S01]  /*1bd0*/  SHF.L.U32 R0, R12, 0x1f, RZ ;  /* 0x0000001f0c007819 */ /* 0x002fe200000006ff */
[----:B------:R-:W-:Y:S02]  /*1be0*/  USHF.L.U32 UR34, UR22, 0x6, URZ ;  /* 0x0000000616227899 */ /* 0x000fe400080006ff */
[----:B------:R-:W-:Y:S02]  /*1bf0*/  UIADD3 UR14, UP0, UPT, UR40, 0x180, URZ ;  /* 0x00000180280e7890 */ /* 0x000fe4000ff1e0ff */
[----:B------:R-:W-:-:S02]  /*1c00*/  UIADD3 UR4, UPT, UPT, UR21, UR4, URZ ;  /* 0x0000000415047290 */ /* 0x000fc4000fffe0ff */
[----:B------:R-:W-:Y:S01]  /*1c10*/  UIADD3.X UR7, UPT, UPT, URZ, UR41, URZ, UP1, !UPT ;  /* 0x00000029ff077290 */ /* 0x000fe20008ffe4ff */
[----:B------:R3:W4:Y:S01]  /*1c20*/  SYNCS.PHASECHK.TRANS64.TRYWAIT P0, [UR5+0x18], R0 ;  /* 0x00001800ff0075a7 */ /* 0x0007220008001105 */
[----:B------:R-:W-:Y:S02]  /*1c30*/  UIADD3 UR32, UPT, UPT, UR24, 0x8400, URZ ;  /* 0x0000840018207890 */ /* 0x000fe4000fffe0ff */
[----:B------:R-:W-:Y:S02]  /*1c40*/  UIADD3 UR26, UPT, UPT, UR34, 0x20, URZ ;  /* 0x00000020221a7890 */ /* 0x000fe4000fffe0ff */
[----:B------:R-:W-:Y:S02]  /*1c50*/  UIADD3 UR24, UPT, UPT, UR24, 0xc400, URZ ;  /* 0x0000c40018187890 */ /* 0x000fe4000fffe0ff */
[----:B------:R-:W-:Y:S02]  /*1c60*/  UIADD3.X UR15, UPT, UPT, URZ, UR41, URZ, UP0, !UPT ;  /* 0x00000029ff0f7290 */ /* 0x000fe400087fe4ff */
[----:B------:R-:W-:-:S02]  /*1c70*/  UIADD3 UR16, UPT, UPT, UR4, 0x20400, URZ ;  /* 0x0002040004107890 */ /* 0x000fc4000fffe0ff */
[----:B------:R-:W-:Y:S01]  /*1c80*/  UIADD3 UR8, UPT, UPT, UR4, 0x24400, URZ ;  /* 0x0002440004087890 */ /* 0x000fe2000fffe0ff */
[----:B------:R-:W-:Y:S01]  /*1c90*/  UMOV UR5, 0xf0000 ;  /* 0x000f000000057882 */ /* 0x000fe20000000000 */
[----:B------:R-:W-:Y:S01]  /*1ca0*/  UMOV UR38, 0x0 ;  /* 0x0000000000267882 */ /* 0x000fe20000000000 */
[----:B------:R-:W-:Y:S01]  /*1cb0*/  UMOV UR39, 0x10000000 ;  /* 0x1000000000277882 */ /* 0x000fe20000000000 */
[----:B------:R-:W-:Y:S01]  /*1cc0*/  UMOV UR25, UR33 ;  /* 0x0000002100197c82 */ /* 0x000fe20008000000 */
[----:B------:R-:W-:Y:S01]  /*1cd0*/  UMOV UR27, UR35 ;  /* 0x00000023001b7c82 */ /* 0x000fe20008000000 */
[----:B------:R-:W-:Y:S01]  /*1ce0*/  UMOV UR28, UR36 ;  /* 0x00000024001c7c82 */ /* 0x000fe20008000000 */
[----:B------:R-:W-:Y:S01]  /*1cf0*/  UMOV UR17, UR33 ;  /* 0x0000002100117c82 */ /* 0x000fe20008000000 */
[----:B------:R-:W-:Y:S01]  /*1d00*/  UMOV UR20, UR36 ;  /* 0x0000002400147c82 */ /* 0x000fe20008000000 */
[----:B------:R-:W-:Y:S01]  /*1d10*/  UMOV UR18, UR34 ;  /* 0x0000002200127c82 */ /* 0x000fe20008000000 */
[----:B------:R3:W-:Y:S01]  /*1d20*/  UTMALDG.3D.MULTICAST [UR32], [UR6], UR5, desc[UR38] ;  /* 0x00002620060073b4 */ /* 0x0007e20008011805 */
[----:B------:R-:W-:Y:S01]  /*1d30*/  UMOV UR11, UR19 ;  /* 0x00000013000b7c82 */ /* 0x000fe20008000000 */
[----:B------:R-:W-:Y:S01]  /*1d40*/  UMOV UR12, UR36 ;  /* 0x00000024000c7c82 */ /* 0x000fe20008000000 */
[----:B------:R-:W-:Y:S01]  /*1d50*/  UMOV UR9, UR33 ;  /* 0x0000002100097c82 */ /* 0x000fe20008000000 */
[----:B------:R-:W-:Y:S01]  /*1d60*/  UMOV UR10, UR26 ;  /* 0x0000001a000a7c82 */ /* 0x000fe20008000000 */
[----:B------:R-:W-:Y:S01]  /*1d70*/  UIADD3 UR22, UPT, UPT, UR22, 0x1, URZ ;  /* 0x0000000116167890 */ /* 0x000fe2000fffe0ff */
[----:B------:R-:W-:Y:S01]  /*1d80*/  UMOV UR13, UR30 ;  /* 0x0000001e000d7c82 */ /* 0x000fe20008000000 */
[----:B------:R3:W-:Y:S02]  /*1d90*/  UTMALDG.3D.MULTICAST [UR24], [UR6], UR5, desc[UR38] ;  /* 0x00002618060073b4 */ /* 0x0007e40008011805 */
[----:B------:R-:W-:Y:S01]  /*1da0*/  UISETP.NE.AND UP0, UPT, UR22, UR30, UPT ;  /* 0x0000001e1600728c */ /* 0x000fe2000bf05270 */
[----:B------:R-:W-:Y:S01]  /*1db0*/  UMOV UR4, UR23 ;  /* 0x0000001700047c82 */ /* 0x000fe20008000000 */
[----:B------:R3:W-:Y:S01]  /*1dc0*/  UTMALDG.3D [UR16], [UR14], desc[UR38] ;  /* 0x000026100e0075b4 */ /* 0x0007e20008011000 */
[----:B------:R3:W-:Y:S06]  /*1dd0*/  UTMALDG.3D [UR8], [UR14], desc[UR38] ;  /* 0x000026080e0075b4 */ /* 0x0007ec0008011000 */
[----:B---3--:R-:W-:Y:S05]  /*1de0*/  BRA.U UP0, `(.L_x_31) ;  /* 0xfffffffd00147547 */ /* 0x008fea000b83ffff */
.L_x_25:
[----:B------:R-:W-:Y:S01]  /*1df0*/  ULEA UR4, UR23, UR21, 0x3 ;  /* 0x0000001517047291 */ /* 0x000fe2000f8e18ff */
[----:B-1----:R-:W-:Y:S01]  /*1e00*/  SHF.L.U32 R0, R12, 0x1f, RZ ;  /* 0x0000001f0c007819 */ /* 0x002fe200000006ff */
[----:B------:R-:W-:Y:S01]  /*1e10*/  @!P1 SYNCS.ARRIVE.TRANS64.A1T0 RZ, [UR21+0x78], RZ ;  /* 0x000078ffffff99a7 */ /* 0x000fe20008100015 */
[----:B------:R-:W-:-:S06]  /*1e20*/  UISETP.GT.AND UP0, UPT, UR47, UR46, UPT ;  /* 0x0000002e2f00728c */ /* 0x000fcc000bf04270 */
[----:B--2-4-:R1:W2:Y:S03]  /*1e30*/  SYNCS.PHASECHK.TRANS64.TRYWAIT P0, [UR4+0x18], R0 ;  /* 0x00001800ff0075a7 */ /* 0x0142a60008001104 */
[----:B------:R-:W-:Y:S05]  /*1e40*/  BRA.U !UP0, `(.L_x_32) ;  /* 0x0000000108f07547 */ /* 0x000fea000b800000 */
[----:B------:R-:W-:Y:S01]  /*1e50*/  UIADD3 UR14, UPT, UPT, UR48, UR13, URZ ;  /* 0x0000000d300e7290 */ /* 0x000fe2000fffe0ff */
[----:B------:R-:W-:-:S11]  /*1e60*/  UMOV UR4, UR23 ;  /* 0x0000001700047c82 */ /* 0x000fd60008000000 */
.L_x_38:
[----:B------:R-:W-:Y:S01]  /*1e70*/  ULEA UR33, UR4, UR21, 0x3 ;  /* 0x0000001504217291 */ /* 0x000fe2000f8e18ff */
[----:B--2---:R-:W-:Y:S01]  /*1e80*/  @!P3 MOV R2, 0x10000 ;  /* 0x000100000002b802 */ /* 0x004fe20000000f00 */
[----:B--2-4-:R-:W-:Y:S10]  /*1e90*/  @P0 BRA `(.L_x_33) ;  /* 0x00000000000c0947 */ /* 0x014ff40003800000 */
[----:B------:R-:W-:-:S04]  /*1ea0*/  SHF.L.U32 R3, R12, 0x1f, RZ ;  /* 0x0000001f0c037819 */ /* 0x000fc800000006ff */
[----:B------:R-:W2:Y:S02]  /*1eb0*/  SYNCS.PHASECHK.TRANS64.TRYWAIT P0, [UR33+0x18], R3 ;  /* 0x00001803ff0075a7 */ /* 0x000ea40008001121 */
[----:B--2---:R-:W-:Y:S05]  /*1ec0*/  @!P0 BRA `(.L_x_34) ;  /* 0x0000009800648947 */ /* 0x004fea0003800000 */
.L_x_33:
[----:B------:R2:W-:Y:S01]  /*1ed0*/  @!P3 SYNCS.ARRIVE.TRANS64 RZ, [UR33], R2 ;  /* 0x00000002ffffb9a7 */ /* 0x0005e20008000021 */
[----:B------:R-:W-:-:S04]  /*1ee0*/  ULOP3.LUT UR5, UR31, 0x2, URZ, 0xfc, !UPT ;  /* 0x000000021f057892 */ /* 0x000fc8000f8efcff */
[----:B------:R-:W-:-:S09]  /*1ef0*/  UISETP.NE.AND UP0, UPT, UR5, 0x2, UPT ;  /* 0x000000020500788c */ /* 0x000fd2000bf05270 */
[----:B------:R-:W-:Y:S05]  /*1f00*/  BRA.U UP0, `(.L_x_35) ;  /* 0x0000000100047547 */ /* 0x000fea000b800000 */
[----:B------:R-:W-:Y:S05]  /*1f10*/  BPT.TRAP 0x1 ;  /* 0x000000040000795c */ /* 0x000fea0000300000 */
.L_x_35:
[----:B------:R-:W-:Y:S04]  /*1f20*/  BSSY.RECONVERGENT B0, `(.L_x_36) ;  /* 0x0000003000007945 */ /* 0x000fe80003800200 */
[----:B------:R-:W-:Y:S05]  /*1f30*/  @P2 BRA `(.L_x_37) ;  /* 0x0000000000042947 */ /* 0x000fea0003800000 */
[----:B------:R-:W-:Y:S05]  /*1f40*/  BPT.TRAP 0x1 ;  /* 0x000000040000795c */ /* 0x000fea0000300000 */
.L_x_37:
[----:B------:R-:W-:Y:S05]  /*1f50*/  BSYNC.RECONVERGENT B0 ;  /* 0x0000000000007941 */ /* 0x000fea0003800200 */
.L_x_36:
[----:B------:R-:W-:Y:S02]  /*1f60*/  UIADD3 UR5, UPT, UPT, UR4, 0x1, URZ ;  /* 0x0000000104057890 */ /* 0x000fe4000fffe0ff */
[----:B------:R-:W-:Y:S02]  /*1f70*/  USHF.L.U32 UR7, UR4, 0xf, URZ ;  /* 0x0000000f04077899 */ /* 0x000fe400080006ff */
[----:B------:R-:W-:Y:S02]  /*1f80*/  UISETP.NE.AND UP0, UPT, UR5, 0x3, UPT ;  /* 0x000000030500788c */ /* 0x000fe4000bf05270 */
[----:B------:R-:W-:Y:S02]  /*1f90*/  ULEA UR24, UR29, UR7, 0x2 ;  /* 0x000000071d187291 */ /* 0x000fe4000f8e10ff */
[----:B------:R-:W-:Y:S02]  /*1fa0*/  USEL UR6, URZ, 0x1, UP0 ;  /* 0x00000001ff067887 */ /* 0x000fe40008000000 */
[----:B------:R-:W-:-:S02]  /*1fb0*/  USEL UR23, UR5, URZ, UP0 ;  /* 0x000000ff05177287 */ /* 0x000fc40008000000 */
[----:B------:R-:W-:Y:S02]  /*1fc0*/  UIADD3 UR4, UP1, UPT, UR40, 0x80, URZ ;  /* 0x0000008028047890 */ /* 0x000fe4000ff3e0ff */
[----:B------:R-:W-:Y:S01]  /*1fd0*/  ULEA UR5, UR23, UR21, 0x3 ;  /* 0x0000001517057291 */ /* 0x000fe2000f8e18ff */
[----:B------:R-:W-:Y:S01]  /*1fe0*/  LOP3.LUT R12, R12, UR6, RZ, 0x3c, !PT ;  /* 0x000000060c0c7c12 */ /* 0x000fe2000f8e3cff */
[----:B------:R-:W-:Y:S02]  /*1ff0*/  UIADD3 UR24, UPT, UPT, UR21, UR24, URZ ;  /* 0x0000001815187290 */ /* 0x000fe4000fffe0ff */
[----:B------:R-:W-:Y:S01]  /*2000*/  USHF.L.U32 UR34, UR13, 0x6, URZ ;  /* 0x000000060d227899 */ /* 0x000fe200080006ff */
[----:B-1----:R-:W-:Y:S01]  /*2010*/  SHF.L.U32 R0, R12, 0x1f, RZ ;  /* 0x0000001f0c007819 */ /* 0x002fe200000006ff */
[----:B------:R-:W-:Y:S02]  /*2020*/  UIADD3 UR6, UP0, UPT, UR40, 0x180, URZ ;  /* 0x0000018028067890 */ /* 0x000fe4000ff1e0ff */
[----:B------:R-:W-:Y:S01]  /*2030*/  UIADD3 UR8, UPT, UPT, UR21, UR7, URZ ;  /* 0x0000000715087290 */ /* 0x000fe2000fffe0ff */
[----:B------:R3:W4:Y:S01]  /*2040*/  SYNCS.PHASECHK.TRANS64.TRYWAIT P0, [UR5+0x18], R0 ;  /* 0x00001800ff0075a7 */ /* 0x0007220008001105 */
[----:B------:R-:W-:-:S02]  /*2050*/  UIADD3.X UR5, UPT, UPT, URZ, UR41, URZ, UP1, !UPT ;  /* 0x00000029ff057290 */ /* 0x000fc40008ffe4ff */
[----:B------:R-:W-:Y:S02]  /*2060*/  UIADD3 UR32, UPT, UPT, UR24, 0x8400, URZ ;  /* 0x0000840018207890 */ /* 0x000fe4000fffe0ff */
[----:B------:R-:W-:Y:S02]  /*2070*/  UIADD3 UR26, UPT, UPT, UR34, 0x20, URZ ;  /* 0x00000020221a7890 */ /* 0x000fe4000fffe0ff */
[----:B------:R-:W-:Y:S02]  /*2080*/  UIADD3 UR24, UPT, UPT, UR24, 0xc400, URZ ;  /* 0x0000c40018187890 */ /* 0x000fe4000fffe0ff */
[----:B------:R-:W-:Y:S02]  /*2090*/  UIADD3.X UR7, UPT, UPT, URZ, UR41, URZ, UP0, !UPT ;  /* 0x00000029ff077290 */ /* 0x000fe400087fe4ff */
[----:B------:R-:W-:Y:S02]  /*20a0*/  UIADD3 UR16, UPT, UPT, UR8, 0x20400, URZ ;  /* 0x0002040008107890 */ /* 0x000fe4000fffe0ff */
[----:B------:R-:W-:Y:S01]  /*20b0*/  UIADD3 UR8, UPT, UPT, UR8, 0x24400, URZ ;  /* 0x0002440008087890 */ /* 0x000fe2000fffe0ff */
[----:B------:R-:W-:Y:S01]  /*20c0*/  UMOV UR10, 0xf0000 ;  /* 0x000f0000000a7882 */ /* 0x000fe20000000000 */
[----:B------:R-:W-:Y:S01]  /*20d0*/  UMOV UR38, 0x0 ;  /* 0x0000000000267882 */ /* 0x000fe20000000000 */
[----:B------:R-:W-:Y:S01]  /*20e0*/  UMOV UR39, 0x10000000 ;  /* 0x1000000000277882 */ /* 0x000fe20000000000 */
[----:B------:R-:W-:Y:S01]  /*20f0*/  UMOV UR25, UR33 ;  /* 0x0000002100197c82 */ /* 0x000fe20008000000 */
[----:B------:R-:W-:Y:S01]  /*2100*/  UMOV UR27, UR35 ;  /* 0x00000023001b7c82 */ /* 0x000fe20008000000 */
[----:B------:R-:W-:Y:S01]  /*2110*/  UMOV UR28, UR36 ;  /* 0x00000024001c7c82 */ /* 0x000fe20008000000 */
[----:B------:R-:W-:Y:S01]  /*2120*/  UTMALDG.3D.MULTICAST [UR32], [UR4], UR10, desc[UR38] ;  /* 0x00002620040073b4 */ /* 0x000fe2000801180a */
[----:B------:R-:W-:Y:S01]  /*2130*/  UMOV UR17, UR33 ;  /* 0x0000002100117c82 */ /* 0x000fe20008000000 */
[----:B------:R-:W-:Y:S01]  /*2140*/  UMOV UR20, UR36 ;  /* 0x0000002400147c82 */ /* 0x000fe20008000000 */
[----:B------:R-:W-:Y:S01]  /*2150*/  UMOV UR18, UR34 ;  /* 0x0000002200127c82 */ /* 0x000fe20008000000 */
[----:B------:R-:W-:Y:S01]  /*2160*/  UMOV UR11, UR19 ;  /* 0x00000013000b7c82 */ /* 0x000fe20008000000 */
[----:B------:R-:W-:Y:S01]  /*2170*/  UMOV UR12, UR36 ;  /* 0x00000024000c7c82 */ /* 0x000fe20008000000 */
[----:B------:R-:W-:Y:S01]  /*2180*/  UMOV UR9, UR33 ;  /* 0x0000002100097c82 */ /* 0x000fe20008000000 */
[----:B------:R-:W-:Y:S01]  /*2190*/  UIADD3 UR13, UPT, UPT, UR13, 0x1, URZ ;  /* 0x000000010d0d7890 */ /* 0x000fe2000fffe0ff */
[----:B------:R1:W-:Y:S03]  /*21a0*/  UTMALDG.3D.MULTICAST [UR24], [UR4], UR10, desc[UR38] ;  /* 0x00002618040073b4 */ /* 0x0003e6000801180a */
[----:B------:R-:W-:Y:S01]  /*21b0*/  UISETP.NE.AND UP0, UPT, UR13, UR14, UPT ;  /* 0x0000000e0d00728c */ /* 0x000fe2000bf05270 */
[----:B------:R3:W-:Y:S01]  /*21c0*/  UTMALDG.3D [UR16], [UR6], desc[UR38] ;  /* 0x00002610060075b4 */ /* 0x0007e20008011000 */
[----:B-1----:R-:W-:Y:S01]  /*21d0*/  UMOV UR10, UR26 ;  /* 0x0000001a000a7c82 */ /* 0x002fe20008000000 */
[----:B------:R-:W-:Y:S01]  /*21e0*/  UMOV UR4, UR23 ;  /* 0x0000001700047c82 */ /* 0x000fe20008000000 */
[----:B------:R3:W-:Y:S05]  /*21f0*/  UTMALDG.3D [UR8], [UR6], desc[UR38] ;  /* 0x00002608060075b4 */ /* 0x0007ea0008011000 */
[----:B---3--:R-:W-:Y:S05]  /*2200*/  BRA.U UP0, `(.L_x_38) ;  /* 0xfffffffd00187547 */ /* 0x008fea000b83ffff */
.L_x_32:
[C---:B------:R-:W-:Y:S01]  /*2210*/  LEA R3, R11.reuse, UR21, 0x3 ;  /* 0x000000150b037c11 */ /* 0x040fe2000f8e18ff */
[----:B------:R-:W-:Y:S01]  /*2220*/  NOP ;  /* 0x0000000000007918 */ /* 0x000fe20000000000 */
[----:B-1----:R-:W-:Y:S02]  /*2230*/  SHF.L.U32 R0, R10, 0x1f, RZ ;  /* 0x0000001f0a007819 */ /* 0x002fe400000006ff */
[----:B------:R-:W-:Y:S02]  /*2240*/  LEA R4, R11, UR21, 0x4 ;  /* 0x000000150b047c11 */ /* 0x000fe4000f8e20ff */
[----:B--2-4-:R-:W1:Y:S02]  /*2250*/  SYNCS.PHASECHK.TRANS64.TRYWAIT P0, [R3+URZ+0x80], R0 ;  /* 0x00008000030075a7 */ /* 0x014e6400080011ff */
[----:B-1----:R-:W-:Y:S05]  /*2260*/  @!P0 BRA `(.L_x_39) ;  /* 0x0000009400948947 */ /* 0x002fea0003800000 */
.L_x_176:
[----:B------:R-:W2:Y:S01]  /*2270*/  LDS.128 R4, [R4+0x110] ;  /* 0x0001100004047984 */ /* 0x000ea20000000c00 */
[----:B------:R-:W-:Y:S01]  /*2280*/  UISETP.GE.AND UP0, UPT, UR45, 0x1, UPT ;  /* 0x000000012d00788c */ /* 0x000fe2000bf06270 */
[----:B------:R-:W-:Y:S01]  /*2290*/  @!PT LDS RZ, [RZ] ;  /* 0x00000000fffff984 */ /* 0x000fe20000000800 */
[----:B------:R-:W-:Y:S01]  /*22a0*/  @!PT LDS RZ, [RZ] ;  /* 0x00000000fffff984 */ /* 0x000fe20000000800 */
[----:B------:R-:W-:Y:S01]  /*22b0*/  @!PT LDS RZ, [RZ] ;  /* 0x00000000fffff984 */ /* 0x000fe20000000800 */
[----:B------:R-:W-:Y:S01]  /*22c0*/  @!PT LDS RZ, [RZ] ;  /* 0x00000000fffff984 */ /* 0x000fe20000000800 */
[----:B------:R3:W-:Y:S06]  /*22d0*/  MEMBAR.ALL.CTA ;  /* 0x0000000000007992 */ /* 0x0007ec0000008000 */
[----:B---3--:R-:W3:Y:S01]  /*22e0*/  FENCE.VIEW.ASYNC.S ;  /* 0x00000000000073c6 */ /* 0x008ee20000000000 */
[----:B--2---:R-:W-:-:S13]  /*22f0*/  LOP3.LUT P0, RZ, R6, 0x1, RZ, 0xc0, !PT ;  /* 0x0000000106ff7812 */ /* 0x004fda000780c0ff */
[----:B---3--:R-:W-:Y:S01]  /*2300*/  VOTEU.ANY UP1, P0 ;  /* 0x0000000000ff7886 */ /* 0x008fe20000020100 */
[----:B------:R-:W-:-:S13]  /*2310*/  PLOP3.LUT P0, PT, PT, PT, UP1, 0x80, 0x8 ;  /* 0x000000000008781c */ /* 0x000fda0003f0f018 */
[----:B-1----:R-:W-:Y:S02]  /*2320*/  @P0 LOP3.LUT R0, R5, 0xffff, RZ, 0xc0, !PT ;  /* 0x0000ffff05000812 */ /* 0x002fe400078ec0ff */
[----:B------:R-:W-:Y:S02]  /*2330*/  @P0 MOV R2, R4 ;  /* 0x0000000400020202 */ /* 0x000fe40000000f00 */
[----:B------:R-:W-:Y:S01]  /*2340*/  @P0 R2UR UR5, R0 ;  /* 0x00000000000502ca */ /* 0x000fe200000e0000 */
[----:B------:R-:W-:Y:S01]  /*2350*/  VIADD R0, R3, 0x90 ;  /* 0x0000009003007836 */ /* 0x000fe20000000000 */
[----:B------:R-:W-:Y:S02]  /*2360*/  @P0 SHF.R.U32.HI R4, RZ, 0x10, R5 ;  /* 0x00000010ff040819 */ /* 0x000fe40000011605 */
[----:B------:R-:W-:Y:S02]  /*2370*/  @P0 R2UR UR6, R2 ;  /* 0x00000000020602ca */ /* 0x000fe400000e0000 */
[----:B------:R-:W-:-:S02]  /*2380*/  PRMT R0, RZ, 0x654, R0 ;  /* 0x00000654ff007816 */ /* 0x000fc40000000000 */
[----:B------:R-:W-:Y:S02]  /*2390*/  @P0 R2UR UR4, R4 ;  /* 0x00000000040402ca */ /* 0x000fe400000e0000 */
[----:B------:R1:W-:Y:S03]  /*23a0*/  SYNCS.ARRIVE.TRANS64.RED.A1T0 RZ, [R0+URZ], RZ ;  /* 0x000000ff00ff79a7 */ /* 0x0003e600081004ff */
[----:B------:R-:W-:-:S04]  /*23b0*/  @UP1 UMOV UR37, UR5 ;  /* 0x0000000500251c82 */ /* 0x000fc80008000000 */
[----:B------:R-:W-:-:S04]  /*23c0*/  @UP1 UMOV UR42, UR6 ;  /* 0x00000006002a1c82 */ /* 0x000fc80008000000 */
[----:B------:R-:W-:Y:S01]  /*23d0*/  @UP1 UMOV UR36, UR4 ;  /* 0x0000000400241c82 */ /* 0x000fe20008000000 */
[----:B------:R-:W-:Y:S05]  /*23e0*/  BRA.U !UP0, `(.L_x_40) ;  /* 0x0000000108d47547 */ /* 0x000fea000b800000 */
[----:B------:R-:W2:Y:S01]  /*23f0*/  LDCU.128 UR12, c[0x0][0xb10] ;  /* 0x00016200ff0c77ac */ /* 0x000ea20008000c00 */
[----:B------:R-:W3:Y:S01]  /*2400*/  LDCU UR22, c[0x0][0xb20] ;  /* 0x00016400ff1677ac */ /* 0x000ee20008000800 */
[----:B------:R-:W4:Y:S01]  /*2410*/  LDCU UR20, c[0x0][0xb0c] ;  /* 0x00016180ff1477ac */ /* 0x000f220008000800 */
[----:B------:R-:W1:Y:S01]  /*2420*/  LDCU.64 UR8, c[0x0][0xb28] ;  /* 0x00016500ff0877ac */ /* 0x000e620008000a00 */
[----:B------:R-:W-:Y:S02]  /*2430*/  UISETP.NE.AND UP3, UPT, UR45, 0x1, UPT ;  /* 0x000000012d00788c */ /* 0x000fe4000bf65270 */
[----:B--2---:R-:W-:Y:S02]  /*2440*/  UIMAD.WIDE.U32 UR6, UR43, UR15, URZ ;  /* 0x0000000f2b0672a5 */ /* 0x004fe4000f8e00ff */
[----:B------:R-:W-:Y:S02]  /*2450*/  UIMAD.WIDE.U32 UR4, UR44, UR12, URZ ;  /* 0x0000000c2c0472a5 */ /* 0x000fe4000f8e00ff */
[----:B------:R-:W-:-:S02]  /*2460*/  UISETP.NE.AND UP0, UPT, UR14, 0x1, UPT ;  /* 0x000000010e00788c */ /* 0x000fc4000bf05270 */
[----:B------:R-:W-:Y:S01]  /*2470*/  UIMAD.WIDE.U32 UR18, UR37, UR15, URZ ;  /* 0x0000000f251272a5 */ /* 0x000fe2000f8e00ff */
[----:B------:R-:W-:Y:S02]  /*2480*/  UMOV UR6, UR7 ;  /* 0x0000000700067c82 */ /* 0x000fe40008000000 */
[----:B------:R-:W-:Y:S01]  /*2490*/  UMOV UR4, UR5 ;  /* 0x0000000500047c82 */ /* 0x000fe20008000000 */
[----:B---3--:R-:W-:Y:S02]  /*24a0*/  USHF.R.U32.HI UR6, URZ, UR22, UR6 ;  /* 0x00000016ff067299 */ /* 0x008fe40008011606 */
[----:B----4-:R-:W-:Y:S02]  /*24b0*/  UISETP.NE.AND UP2, UPT, UR20, 0x1, UPT ;  /* 0x000000011400788c */ /* 0x010fe4000bf45270 */
[----:B------:R-:W-:Y:S02]  /*24c0*/  USHF.R.U32.HI UR4, URZ, UR13, UR4 ;  /* 0x0000000dff047299 */ /* 0x000fe40008011604 */
[----:B------:R-:W-:-:S02]  /*24d0*/  USEL UR5, UR43, UR6, !UP0 ;  /* 0x000000062b057287 */ /* 0x000fc4000c000000 */
[----:B------:R-:W-:Y:S02]  /*24e0*/  USEL UR6, UR44, UR4, !UP2 ;  /* 0x000000042c067287 */ /* 0x000fe4000d000000 */
[----:B-1----:R-:W-:Y:S01]  /*24f0*/  UIMAD.WIDE.U32 UR10, UR5, UR8, URZ ;  /* 0x00000008050a72a5 */ /* 0x002fe2000f8e00ff */
[----:B------:R-:W-:Y:S01]  /*2500*/  UMOV UR4, UR19 ;  /* 0x0000001300047c82 */ /* 0x000fe20008000000 */
[----:B------:R-:W-:Y:S02]  /*2510*/  UIMAD.WIDE.U32 UR16, UR42, UR12, URZ ;  /* 0x0000000c2a1072a5 */ /* 0x000fe4000f8e00ff */
[----:B------:R-:W-:-:S03]  /*2520*/  UIMAD.WIDE.U32 UR18, UR6, UR8, URZ ;  /* 0x00000008061272a5 */ /* 0x000fc6000f8e00ff */
[----:B------:R-:W-:Y:S01]  /*2530*/  UMOV UR10, UR11 ;  /* 0x0000000b000a7c82 */ /* 0x000fe20008000000 */
[----:B------:R-:W-:Y:S02]  /*2540*/  USHF.R.U32.HI UR4, URZ, UR22, UR4 ;  /* 0x00000016ff047299 */ /* 0x000fe40008011604 */
[----:B------:R-:W-:Y:S01]  /*2550*/  @UP3 USHF.R.U32.HI UR5, URZ, UR9, UR10 ;  /* 0x00000009ff053299 */ /* 0x000fe2000801160a */
[----:B------:R-:W-:Y:S01]  /*2560*/  UMOV UR16, UR17 ;  /* 0x0000001100107c82 */ /* 0x000fe20008000000 */
[----:B------:R-:W-:Y:S01]  /*2570*/  UMOV UR18, UR19 ;  /* 0x0000001300127c82 */ /* 0x000fe20008000000 */
[----:B------:R-:W-:Y:S02]  /*2580*/  USHF.R.U32.HI UR13, URZ, UR13, UR16 ;  /* 0x0000000dff0d7299 */ /* 0x000fe40008011610 */
[----:B------:R-:W-:Y:S02]  /*2590*/  USEL UR4, UR37, UR4, !UP0 ;  /* 0x0000000425047287 */ /* 0x000fe4000c000000 */
[----:B------:R-:W-:-:S02]  /*25a0*/  @UP3 USHF.R.U32.HI UR6, URZ, UR9, UR18 ;  /* 0x00000009ff063299 */ /* 0x000fc40008011612 */
[----:B------:R-:W-:Y:S02]  /*25b0*/  UIMAD UR7, UR45, UR5, URZ ;  /* 0x000000052d0772a4 */ /* 0x000fe4000f8e02ff */
[----:B------:R-:W-:Y:S02]  /*25c0*/  USEL UR5, UR42, UR13, !UP2 ;  /* 0x0000000d2a057287 */ /* 0x000fe4000d000000 */
[----:B------:R-:W-:Y:S02]  /*25d0*/  UIMAD UR10, UR45, UR6, URZ ;  /* 0x000000062d0a72a4 */ /* 0x000fe4000f8e02ff */
[----:B------:R-:W-:Y:S02]  /*25e0*/  UISETP.GE.AND UP0, UPT, UR4, UR7, UPT ;  /* 0x000000070400728c */ /* 0x000fe4000bf06270 */
[----:B------:R-:W-:Y:S02]  /*25f0*/  UIMAD.WIDE.U32 UR12, UR4, UR8, URZ ;  /* 0x00000008040c72a5 */ /* 0x000fe4000f8e00ff */
[----:B------:R-:W-:-:S02]  /*2600*/  UISETP.GE.OR UP0, UPT, UR5, UR10, UP0 ;  /* 0x0000000a0500728c */ /* 0x000fc40008706670 */
        /* <DEDUP_REMOVED lines=19> */
.L_x_40:
[----:B------:R-:W2:Y:S02]  /*2740*/  LDCU UR4, c[0x0][0xb30] ;  /* 0x00016600ff0477ac */ /* 0x000ea40008000800 */
[----:B--2---:R-:W-:-:S09]  /*2750*/  UISETP.NE.AND UP0, UPT, UR4, 0x1, UPT ;  /* 0x000000010400788c */ /* 0x004fd2000bf05270 */
[----:B------:R-:W-:Y:S05]  /*2760*/  BRA.U UP0, `(.L_x_41) ;  /* 0x0000000100447547 */ /* 0x000fea000b800000 */
[----:B------:R-:W2:Y:S01]  /*2770*/  LDCU.128 UR8, c[0x0][0xb10] ;  /* 0x00016200ff0877ac */ /* 0x000ea20008000c00 */
[----:B------:R-:W3:Y:S01]  /*2780*/  LDCU UR12, c[0x0][0xb0c] ;  /* 0x00016180ff0c77ac */ /* 0x000ee20008000800 */
[----:B------:R-:W4:Y:S01]  /*2790*/  LDCU UR13, c[0x0][0xb20] ;  /* 0x00016400ff0d77ac */ /* 0x000f220008000800 */
[----:B--2---:R-:W-:Y:S02]  /*27a0*/  UIMAD.WIDE.U32 UR6, UR42, UR8, URZ ;  /* 0x000000082a0672a5 */ /* 0x004fe4000f8e00ff */
[----:B------:R-:W-:Y:S02]  /*27b0*/  UIMAD.WIDE.U32 UR4, UR37, UR11, URZ ;  /* 0x0000000b250472a5 */ /* 0x000fe4000f8e00ff */
[----:B---3--:R-:W-:Y:S02]  /*27c0*/  UISETP.NE.AND UP2, UPT, UR12, 0x1, UPT ;  /* 0x000000010c00788c */ /* 0x008fe4000bf45270 */
[----:B------:R-:W-:Y:S01]  /*27d0*/  UISETP.NE.AND UP0, UPT, UR10, 0x1, UPT ;  /* 0x000000010a00788c */ /* 0x000fe2000bf05270 */
[----:B------:R-:W-:-:S02]  /*27e0*/  UMOV UR6, UR7 ;  /* 0x0000000700067c82 */ /* 0x000fc40008000000 */
[----:B------:R-:W-:Y:S01]  /*27f0*/  UMOV UR4, UR5 ;  /* 0x0000000500047c82 */ /* 0x000fe20008000000 */
[----:B------:R-:W-:Y:S02]  /*2800*/  USHF.R.U32.HI UR9, URZ, UR9, UR6 ;  /* 0x00000009ff097299 */ /* 0x000fe40008011606 */
[----:B----4-:R-:W-:Y:S02]  /*2810*/  USHF.R.U32.HI UR4, URZ, UR13, UR4 ;  /* 0x0000000dff047299 */ /* 0x010fe40008011604 */
[----:B------:R-:W-:Y:S02]  /*2820*/  USEL UR5, UR42, UR9, !UP2 ;  /* 0x000000092a057287 */ /* 0x000fe4000d000000 */
[----:B------:R-:W-:-:S04]  /*2830*/  USEL UR4, UR37, UR4, !UP0 ;  /* 0x0000000425047287 */ /* 0x000fc8000c000000 */
[----:B------:R-:W-:Y:S02]  /*2840*/  UIADD3 UR6, UPT, UPT, UR5, -UR4, URZ ;  /* 0x8000000405067290 */ /* 0x000fe4000fffe0ff */
[----:B------:R-:W-:Y:S02]  /*2850*/  UIADD3 UR4, UPT, UPT, -UR5, UR4, URZ ;  /* 0x0000000405047290 */ /* 0x000fe4000fffe1ff */
[----:B------:R-:W-:Y:S02]  /*2860*/  UIMAD UR37, UR6, UR10, UR37 ;  /* 0x0000000a062572a4 */ /* 0x000fe4000f8e0225 */
[----:B------:R-:W-:-:S12]  /*2870*/  UIMAD UR42, UR4, UR12, UR42 ;  /* 0x0000000c042a72a4 */ /* 0x000fd8000f8e022a */
.L_x_41:
[----:B------:R-:W-:Y:S01]  /*2880*/  VIADD R11, R11, 0x1 ;  /* 0x000000010b0b7836 */ /* 0x000fe20000000000 */
[----:B------:R-:W-:Y:S02]  /*2890*/  R2UR UR5, R55 ;  /* 0x00000000370572ca */ /* 0x000fe400000e0000 */
[----:B------:R-:W-:Y:S02]  /*28a0*/  R2UR UR4, R54 ;  /* 0x00000000360472ca */ /* 0x000fe400000e0000 */
[C---:B------:R-:W-:Y:S02]  /*28b0*/  ISETP.NE.AND P0, PT, R11.reuse, 0x2, PT ;  /* 0x000000020b00780c */ /* 0x040fe40003f05270 */
[----:B------:R-:W-:Y:S02]  /*28c0*/  PLOP3.LUT P1, PT, PT, PT, PT, 0x80, 0x8 ;  /* 0x000000000008781c */ /* 0x000fe40003f2f070 */
[----:B-1----:R-:W-:Y:S02]  /*28d0*/  SEL R0, RZ, 0x1, P0 ;  /* 0x00000001ff007807 */ /* 0x002fe40000000000 */
[----:B------:R-:W-:-:S02]  /*28e0*/  SEL R11, R11, RZ, P0 ;  /* 0x000000ff0b0b7207 */ /* 0x000fc40000000000 */
[----:B------:R-:W-:Y:S01]  /*28f0*/  LOP3.LUT R10, R10, R0, RZ, 0x3c, !PT ;  /* 0x000000000a0a7212 */ /* 0x000fe200078e3cff */
[----:B------:R-:W-:Y:S02]  /*2900*/  UIADD3 UR16, UPT, UPT, UR42, UR5, URZ ;  /* 0x000000052a107290 */ /* 0x000fe4000fffe0ff */
[----:B------:R-:W-:Y:S01]  /*2910*/  UIADD3 UR20, UPT, UPT, UR37, UR4, URZ ;  /* 0x0000000425147290 */ /* 0x000fe2000fffe0ff */
[----:B------:R-:W-:Y:S11]  /*2920*/  BRA.U UP1, `(.L_x_42) ;  /* 0xffffffed01d47547 */ /* 0x000ff6000b83ffff */
[----:B------:R-:W-:Y:S01]  /*2930*/  UIADD3 UR21, UPT, UPT, UR21, 0x18, URZ ;  /* 0x0000001815157890 */ /* 0x000fe2000fffe0ff */
[----:B------:R-:W-:-:S03]  /*2940*/  SHF.L.U32 R2, R12, 0x1f, RZ ;  /* 0x0000001f0c027819 */ /* 0x000fc600000006ff */
[----:B------:R-:W-:-:S09]  /*2950*/  ULEA UR4, UR23, UR21, 0x3 ;  /* 0x0000001517047291 */ /* 0x000fd2000f8e18ff */
[----:B------:R-:W1:Y:S02]  /*2960*/  SYNCS.PHASECHK.TRANS64.TRYWAIT P0, [UR4], R2 ;  /* 0x00000002ff0075a7 */ /* 0x000e640008001104 */
[----:B-1----:R-:W-:Y:S05]  /*2970*/  @!P0 BRA `(.L_x_43) ;  /* 0x0000008c00e48947 */ /* 0x002fea0003800000 */
.L_x_178:
[----:B------:R-:W-:-:S04]  /*2980*/  UIADD3 UR4, UPT, UPT, UR23, 0x1, URZ ;  /* 0x0000000117047890 */ /* 0x000fc8000fffe0ff */
[----:B------:R-:W-:-:S04]  /*2990*/  UISETP.NE.AND UP0, UPT, UR4, 0x3, UPT ;  /* 0x000000030400788c */ /* 0x000fc8000bf05270 */
[----:B------:R-:W-:Y:S02]  /*29a0*/  USEL UR6, URZ, 0x1, UP0 ;  /* 0x00000001ff067887 */ /* 0x000fe40008000000 */
[----:B------:R-:W-:-:S04]  /*29b0*/  USEL UR4, UR4, URZ, UP0 ;  /* 0x000000ff04047287 */ /* 0x000fc80008000000 */
[----:B------:R-:W-:Y:S01]  /*29c0*/  ULEA UR5, UR4, UR21, 0x3 ;  /* 0x0000001504057291 */ /* 0x000fe2000f8e18ff */
[----:B------:R-:W-:-:S04]  /*29d0*/  LOP3.LUT R12, R12, UR6, RZ, 0x3c, !PT ;  /* 0x000000060c0c7c12 */ /* 0x000fc8000f8e3cff */
[----:B-1----:R-:W-:-:S04]  /*29e0*/  SHF.L.U32 R2, R12, 0x1f, RZ ;  /* 0x0000001f0c027819 */ /* 0x002fc800000006ff */
[----:B------:R-:W1:Y:S02]  /*29f0*/  SYNCS.PHASECHK.TRANS64.TRYWAIT P0, [UR5], R2 ;  /* 0x00000002ff0075a7 */ /* 0x000e640008001105 */
[----:B-1----:R-:W-:Y:S05]  /*2a00*/  @!P0 BRA `(.L_x_44) ;  /* 0x0000008c00d88947 */ /* 0x002fea0003800000 */
.L_x_180:
[----:B------:R-:W-:-:S04]  /*2a10*/  UIADD3 UR4, UPT, UPT, UR4, 0x1, URZ ;  /* 0x0000000104047890 */ /* 0x000fc8000fffe0ff */
[----:B------:R-:W-:-:S04]  /*2a20*/  UISETP.NE.AND UP0, UPT, UR4, 0x3, UPT ;  /* 0x000000030400788c */ /* 0x000fc8000bf05270 */
[----:B------:R-:W-:Y:S02]  /*2a30*/  USEL UR5, URZ, 0x1, UP0 ;  /* 0x00000001ff057887 */ /* 0x000fe40008000000 */
[----:B------:R-:W-:-:S04]  /*2a40*/  USEL UR4, UR4, URZ, UP0 ;  /* 0x000000ff04047287 */ /* 0x000fc80008000000 */
[----:B------:R-:W-:Y:S01]  /*2a50*/  ULEA UR4, UR4, UR21, 0x3 ;  /* 0x0000001504047291 */ /* 0x000fe2000f8e18ff */
[----:B-1----:R-:W-:-:S04]  /*2a60*/  LOP3.LUT R2, R12, UR5, RZ, 0x3c, !PT ;  /* 0x000000050c027c12 */ /* 0x002fc8000f8e3cff */
[----:B------:R-:W-:Y:S01]  /*2a70*/  SHF.L.U32 R2, R2, 0x1f, RZ ;  /* 0x0000001f02027819 */ /* 0x000fe200000006ff */
[----:B------:R-:W-:-:S07]  /*2a80*/  IMAD.U32 R0, RZ, RZ, UR4 ;  /* 0x00000004ff007e24 */ /* 0x000fce000f8e00ff */
.L_x_45:
[----:B-1----:R1:W2:Y:S02]  /*2a90*/  SYNCS.PHASECHK.TRANS64.TRYWAIT P0, [R0+URZ], R2 ;  /* 0x00000002000075a7 */ /* 0x0022a400080011ff */
[----:B--2---:R-:W-:Y:S05]  /*2aa0*/  @!P0 NANOSLEEP.SYNCS 0x989680 ;  /* 0x009896800000895d */ /* 0x004fea0003900000 */
[----:B------:R-:W2:Y:S02]  /*2ab0*/  @!P0 SYNCS.PHASECHK.TRANS64 P0, [R0+URZ], R2 ;  /* 0x00000002000085a7 */ /* 0x000ea400080010ff */
[----:B--2---:R-:W-:Y:S05]  /*2ac0*/  @P0 EXIT ;  /* 0x000000000000094d */ /* 0x004fea0003800000 */
[----:B------:R-:W-:Y:S05]  /*2ad0*/  BRA `(.L_x_45) ;  /* 0xfffffffc00ec7947 */ /* 0x000fea000383ffff */
.L_x_22:
[----:B------:R-:W-:-:S04]  /*2ae0*/  UISETP.NE.AND UP0, UPT, UR52, URZ, UPT ;  /* 0x000000ff3400728c */ /* 0x000fc8000bf05270 */
[----:B------:R-:W-:-:S09]  /*2af0*/  UISETP.NE.OR UP0, UPT, UR17, 0x1, UP0 ;  /* 0x000000011100788c */ /* 0x000fd20008705670 */
[----:B------:R-:W-:Y:S05]  /*2b00*/  BRA.U UP0, `(.L_x_46) ;  /* 0x0000000500487547 */ /* 0x000fea000b800000 */
[----:B------:R-:W-:Y:S01]  /*2b10*/  ISETP.GE.U32.AND P2, PT, R0, 0x4, PT ;  /* 0x000000040000780c */ /* 0x000fe20003f46070 */
[----:B------:R-:W-:Y:S01]  /*2b20*/  IMAD.MOV.U32 R12, RZ, RZ, 0x1 ;  /* 0x00000001ff0c7424 */ /* 0x000fe200078e00ff */
[----:B------:R-:W-:Y:S02]  /*2b30*/  CS2R R10, SRZ ;  /* 0x00000000000a7805 */ /* 0x000fe4000001ff00 */
[----:B------:R-:W-:Y:S01]  /*2b40*/  CS2R R8, SRZ ;  /* 0x0000000000087805 */ /* 0x000fe2000001ff00 */
[----:B------:R-:W-:Y:S01]  /*2b50*/  UMOV UR6, 0x400 ;  /* 0x0000040000067882 */ /* 0x000fe20000000000 */
[----:B------:R-:W-:Y:S01]  /*2b60*/  UMOV UR5, URZ ;  /* 0x000000ff00057c82 */ /* 0x000fe20008000000 */
[----:B------:R-:W-:-:S12]  /*2b70*/  ULEA UR6, UR52, UR6, 0x18 ;  /* 0x0000000634067291 */ /* 0x000fd8000f8ec0ff */
.L_x_50:
[----:B------:R-:W-:Y:S02]  /*2b80*/  LEA R2, R8, UR6, 0x3 ;  /* 0x0000000608027c11 */ /* 0x000fe4000f8e18ff */
[----:B------:R-:W-:-:S03]  /*2b90*/  SHF.L.U32 R4, R9, 0x1f, RZ ;  /* 0x0000001f09047819 */ /* 0x000fc600000006ff */
[----:B------:R-:W-:Y:S01]  /*2ba0*/  VIADD R5, R2, 0xf0 ;  /* 0x000000f002057836 */ /* 0x000fe20000000000 */
[----:B------:R-:W1:Y:S02]  /*2bb0*/  SYNCS.PHASECHK.TRANS64.TRYWAIT P0, [R2+URZ+0xe0], R4 ;  /* 0x0000e004020075a7 */ /* 0x000e6400080011ff */
[----:B-1----:R-:W-:Y:S05]  /*2bc0*/  @!P0 BRA `(.L_x_47) ;  /* 0x0000008c00808947 */ /* 0x002fea0003800000 */
.L_x_181:
[----:B------:R-:W-:Y:S01]  /*2bd0*/  ULEA UR4, UR5, UR6, 0x3 ;  /* 0x0000000605047291 */ /* 0x000fe2000f8e18ff */
[----:B-1----:R-:W-:Y:S01]  /*2be0*/  PRMT R2, RZ, 0x654, R5 ;  /* 0x00000654ff027816 */ /* 0x002fe20000000005 */
[----:B------:R-:W-:Y:S01]  /*2bf0*/  @!P2 IMAD.MOV.U32 R4, RZ, RZ, 0x10 ;  /* 0x00000010ff04a424 */ /* 0x000fe200078e00ff */
[----:B------:R-:W-:Y:S01]  /*2c00*/  SHF.L.U32 R5, R12, 0x1f, RZ ;  /* 0x0000001f0c057819 */ /* 0x000fe200000006ff */
[----:B------:R-:W-:Y:S01]  /*2c10*/  UIADD3 UR7, UPT, UPT, UR4, 0x80, URZ ;  /* 0x0000008004077890 */ /* 0x000fe2000fffe0ff */
[----:B------:R1:W-:Y:S05]  /*2c20*/  SYNCS.ARRIVE.TRANS64.RED.A1T0 RZ, [R2+URZ], RZ ;  /* 0x000000ff02ff79a7 */ /* 0x0003ea00081004ff */
[----:B------:R-:W-:Y:S01]  /*2c30*/  IMAD.U32 R6, RZ, RZ, UR7 ;  /* 0x00000007ff067e24 */ /* 0x000fe2000f8e00ff */
[----:B------:R-:W2:Y:S04]  /*2c40*/  SYNCS.PHASECHK.TRANS64.TRYWAIT P0, [UR4+0x90], R5 ;  /* 0x00009005ff0075a7 */ /* 0x000ea80008001104 */
[----:B------:R-:W-:Y:S01]  /*2c50*/  PRMT R6, R0, 0x654, R6 ;  /* 0x0000065400067816 */ /* 0x000fe20000000006 */
[----:B-12---:R-:W-:Y:S06]  /*2c60*/  @!P0 BRA `(.L_x_48) ;  /* 0x0000008c006c8947 */ /* 0x006fec0003800000 */
.L_x_183:
[----:B------:R-:W-:Y:S01]  /*2c70*/  ULEA UR8, UR5, UR6, 0x4 ;  /* 0x0000000605087291 */ /* 0x000fe2000f8e20ff */
[----:B------:R-:W-:Y:S01]  /*2c80*/  SEL R3, R6, R3, !P2 ;  /* 0x0000000306037207 */ /* 0x000fe20005000000 */
[----:B------:R-:W-:Y:S01]  /*2c90*/  UIADD3 UR9, UPT, UPT, UR4, 0x80, URZ ;  /* 0x0000008004097890 */ /* 0x000fe2000fffe0ff */
[----:B-1----:R-:W-:Y:S01]  /*2ca0*/  LEA R2, R11, UR6, 0x3 ;  /* 0x000000060b027c11 */ /* 0x002fe2000f8e18ff */
[----:B------:R-:W-:Y:S01]  /*2cb0*/  UIADD3 UR8, UPT, UPT, UR8, 0x110, URZ ;  /* 0x0000011008087890 */ /* 0x000fe2000fffe0ff */
[----:B------:R1:W-:Y:S01]  /*2cc0*/  @!P2 SYNCS.ARRIVE.TRANS64.RED RZ, [R3+URZ], R4 ;  /* 0x0000000403ffa9a7 */ /* 0x0003e200080004ff */
[----:B------:R-:W-:Y:S01]  /*2cd0*/  UIADD3 UR4, UPT, UPT, UR5, 0x1, URZ ;  /* 0x0000000105047890 */ /* 0x000fe2000fffe0ff */
[----:B------:R-:W-:-:S03]  /*2ce0*/  VIADD R8, R8, 0x1 ;  /* 0x0000000108087836 */ /* 0x000fc60000000000 */
[----:B------:R-:W-:Y:S02]  /*2cf0*/  UISETP.NE.AND UP0, UPT, UR4, 0x2, UPT ;  /* 0x000000020400788c */ /* 0x000fe4000bf05270 */
[----:B------:R-:W-:Y:S01]  /*2d00*/  ISETP.NE.AND P0, PT, R8, 0x2, PT ;  /* 0x000000020800780c */ /* 0x000fe20003f05270 */
[----:B------:R-:W-:Y:S06]  /*2d10*/  UGETNEXTWORKID.BROADCAST [UR8], [UR9] ;  /* 0x00000000080073ca */ /* 0x000fec0008000100 */
[----:B------:R-:W-:Y:S02]  /*2d20*/  USEL UR7, URZ, 0x1, UP0 ;  /* 0x00000001ff077887 */ /* 0x000fe40008000000 */
[----:B------:R-:W-:-:S04]  /*2d30*/  USEL UR5, UR4, URZ, UP0 ;  /* 0x000000ff04057287 */ /* 0x000fc80008000000 */
[----:B------:R-:W-:Y:S02]  /*2d40*/  LOP3.LUT R12, R12, UR7, RZ, 0x3c, !PT ;  /* 0x000000070c0c7c12 */ /* 0x000fe4000f8e3cff */
[----:B-1----:R-:W-:-:S04]  /*2d50*/  SHF.L.U32 R4, R10, 0x1f, RZ ;  /* 0x0000001f0a047819 */ /* 0x002fc800000006ff */
[----:B------:R-:W1:Y:S02]  /*2d60*/  SYNCS.PHASECHK.TRANS64.TRYWAIT P1, [R2+URZ+0x80], R4 ;  /* 0x00008004020075a7 */ /* 0x000e6400080211ff */
[----:B-1----:R-:W-:Y:S05]  /*2d70*/  @!P1 BRA `(.L_x_49) ;  /* 0x0000008c00409947 */ /* 0x002fea0003800000 */
.L_x_184:
[C---:B-1----:R-:W-:Y:S01]  /*2d80*/  LEA R4, R11.reuse, UR6, 0x4 ;  /* 0x000000060b047c11 */ /* 0x042fe2000f8e20ff */
[----:B------:R-:W-:Y:S01]  /*2d90*/  VIADD R2, R2, 0x90 ;  /* 0x0000009002027836 */ /* 0x000fe20000000000 */
[----:B------:R-:W-:Y:S01]  /*2da0*/  SEL R8, R8, RZ, P0 ;  /* 0x000000ff08087207 */ /* 0x000fe20000000000 */
[----:B------:R-:W-:-:S03]  /*2db0*/  VIADD R11, R11, 0x1 ;  /* 0x000000010b0b7836 */ /* 0x000fc60000000000 */
[----:B------:R-:W1:Y:S01]  /*2dc0*/  LDS.128 R4, [R4+0x110] ;  /* 0x0001100004047984 */ /* 0x000e620000000c00 */
[----:B------:R-:W-:Y:S02]  /*2dd0*/  PRMT R2, RZ, 0x654, R2 ;  /* 0x00000654ff027816 */ /* 0x000fe40000000002 */
[C---:B------:R-:W-:Y:S01]  /*2de0*/  ISETP.NE.AND P1, PT, R11.reuse, 0x2, PT ;  /* 0x000000020b00780c */ /* 0x040fe20003f25270 */
[----:B------:R-:W-:Y:S01]  /*2df0*/  @!PT LDS RZ, [RZ] ;  /* 0x00000000fffff984 */ /* 0x000fe20000000800 */
[----:B------:R-:W-:Y:S01]  /*2e00*/  @!PT LDS RZ, [RZ] ;  /* 0x00000000fffff984 */ /* 0x000fe20000000800 */
[----:B------:R-:W-:Y:S01]  /*2e10*/  @!PT LDS RZ, [RZ] ;  /* 0x00000000fffff984 */ /* 0x000fe20000000800 */
[----:B------:R-:W-:Y:S01]  /*2e20*/  @!PT LDS RZ, [RZ] ;  /* 0x00000000fffff984 */ /* 0x000fe20000000800 */
[----:B------:R2:W-:Y:S06]  /*2e30*/  MEMBAR.ALL.CTA ;  /* 0x0000000000007992 */ /* 0x0005ec0000008000 */
[----:B--2---:R-:W2:Y:S01]  /*2e40*/  FENCE.VIEW.ASYNC.S ;  /* 0x00000000000073c6 */ /* 0x004ea20000000000 */
[----:B------:R-:W-:Y:S01]  /*2e50*/  SEL R11, R11, RZ, P1 ;  /* 0x000000ff0b0b7207 */ /* 0x000fe20000800000 */
[----:B--2---:R2:W-:Y:S01]  /*2e60*/  SYNCS.ARRIVE.TRANS64.RED.A1T0 RZ, [R2+URZ], RZ ;  /* 0x000000ff02ff79a7 */ /* 0x0045e200081004ff */
[----:B-1----:R-:W-:-:S02]  /*2e70*/  LOP3.LUT P3, RZ, R6, 0x1, RZ, 0xc0, !PT ;  /* 0x0000000106ff7812 */ /* 0x002fc4000786c0ff */
[----:B------:R-:W-:-:S04]  /*2e80*/  SEL R4, RZ, 0x1, P1 ;  /* 0x00000001ff047807 */ /* 0x000fc80000800000 */
[----:B------:R-:W-:Y:S02]  /*2e90*/  LOP3.LUT R10, R10, R4, RZ, 0x3c, !PT ;  /* 0x000000040a0a7212 */ /* 0x000fe400078e3cff */
[----:B--2---:R-:W-:-:S04]  /*2ea0*/  SEL R2, RZ, 0x1, P0 ;  /* 0x00000001ff027807 */ /* 0x004fc80000000000 */
[----:B------:R-:W-:Y:S01]  /*2eb0*/  LOP3.LUT R9, R9, R2, RZ, 0x3c, !PT ;  /* 0x0000000209097212 */ /* 0x000fe200078e3cff */
[----:B------:R-:W-:Y:S06]  /*2ec0*/  @P3 BRA `(.L_x_50) ;  /* 0xfffffffc002c3947 */ /* 0x000fec000383ffff */
[----:B------:R-:W-:Y:S01]  /*2ed0*/  ULEA UR4, UR5, UR6, 0x3 ;  /* 0x0000000605047291 */ /* 0x000fe2000f8e18ff */
[----:B------:R-:W-:-:S08]  /*2ee0*/  SHF.L.U32 R2, R12, 0x1f, RZ ;  /* 0x0000001f0c027819 */ /* 0x000fd000000006ff */
[----:B------:R-:W1:Y:S02]  /*2ef0*/  SYNCS.PHASECHK.TRANS64 P0, [UR4+0x90], R2 ;  /* 0x00009002ff0075a7 */ /* 0x000e640008001004 */
[----:B-1----:R-:W-:Y:S05]  /*2f00*/  @P0 BRA `(.L_x_51) ;  /* 0x0000000000080947 */ /* 0x002fea0003800000 */
[----:B------:R-:W1:Y:S02]  /*2f10*/  SYNCS.PHASECHK.TRANS64.TRYWAIT P0, [UR4+0x90], R2 ;  /* 0x00009002ff0075a7 */ /* 0x000e640008001104 */
[----:B-1----:R-:W-:Y:S05]  /*2f20*/  @!P0 BRA `(.L_x_52) ;  /* 0x0000008800e88947 */ /* 0x002fea0003800000 */
.L_x_51:
[----:B------:R-:W-:-:S04]  /*2f30*/  UIADD3 UR7, UPT, UPT, UR5, 0x1, URZ ;  /* 0x0000000105077890 */ /* 0x000fc8000fffe0ff */
[----:B------:R-:W-:-:S04]  /*2f40*/  UISETP.NE.AND UP0, UPT, UR7, 0x2, UPT ;  /* 0x000000020700788c */ /* 0x000fc8000bf05270 */
[----:B------:R-:W-:Y:S02]  /*2f50*/  USEL UR8, URZ, 0x1, UP0 ;  /* 0x00000001ff087887 */ /* 0x000fe40008000000 */
[----:B------:R-:W-:-:S04]  /*2f60*/  USEL UR7, UR7, URZ, UP0 ;  /* 0x000000ff07077287 */ /* 0x000fc80008000000 */
[----:B------:R-:W-:Y:S01]  /*2f70*/  ULEA UR7, UR7, UR6, 0x3 ;  /* 0x0000000607077291 */ /* 0x000fe2000f8e18ff */
[----:B-1----:R-:W-:-:S04]  /*2f80*/  LOP3.LUT R2, R12, UR8, RZ, 0x3c, !PT ;  /* 0x000000080c027c12 */ /* 0x002fc8000f8e3cff */
[----:B------:R-:W-:-:S04]  /*2f90*/  SHF.L.U32 R0, R2, 0x1f, RZ ;  /* 0x0000001f02007819 */ /* 0x000fc800000006ff */
[----:B------:R-:W1:Y:S02]  /*2fa0*/  SYNCS.PHASECHK.TRANS64 P0, [UR7+0x90], R0 ;  /* 0x00009000ff0075a7 */ /* 0x000e640008001007 */
[----:B-1----:R-:W-:Y:S05]  /*2fb0*/  @P0 EXIT ;  /* 0x000000000000094d */ /* 0x002fea0003800000 */
[----:B------:R-:W-:Y:S02]  /*2fc0*/  SHF.L.U32 R2, R2, 0x1f, RZ ;  /* 0x0000001f02027819 */ /* 0x000fe400000006ff */
[----:B------:R-:W-:-:S07]  /*2fd0*/  MOV R0, UR7 ;  /* 0x0000000700007c02 */ /* 0x000fce0008000f00 */
.L_x_53:
[----:B-1----:R1:W2:Y:S02]  /*2fe0*/  SYNCS.PHASECHK.TRANS64.TRYWAIT P0, [R0+URZ+0x90], R2 ;  /* 0x00009002000075a7 */ /* 0x0022a400080011ff */
[----:B--2---:R-:W-:Y:S05]  /*2ff0*/  @!P0 NANOSLEEP.SYNCS 0x989680 ;  /* 0x009896800000895d */ /* 0x004fea0003900000 */
[----:B------:R-:W2:Y:S02]  /*3000*/  @!P0 SYNCS.PHASECHK.TRANS64 P0, [R0+URZ+0x90], R2 ;  /* 0x00009002000085a7 */ /* 0x000ea400080010ff */
[----:B--2---:R-:W-:Y:S05]  /*3010*/  @P0 EXIT ;  /* 0x000000000000094d */ /* 0x004fea0003800000 */
[----:B------:R-:W-:Y:S05]  /*3020*/  BRA `(.L_x_53) ;  /* 0xfffffffc00ec7947 */ /* 0x000fea000383ffff */
.L_x_46:
[----:B------:R-:W-:Y:S05]  /*3030*/  BRA.U UP4, `(.L_x_54) ;  /* 0x00000011042c7547 */ /* 0x000fea000b800000 */
[----:B------:R-:W-:Y:S01]  /*3040*/  UMOV UR4, 0x40 ;  /* 0x0000004000047882 */ /* 0x000fe20000000000 */
[----:B------:R-:W-:Y:S01]  /*3050*/  NOP ;  /* 0x0000000000007918 */ /* 0x000fe20000000000 */
[----:B------:R-:W-:Y:S01]  /*3060*/  ULEA UR5, UR52, UR4, 0x18 ;  /* 0x0000000434057291 */ /* 0x000fe2000f8ec0ff */
[----:B------:R-:W-:Y:S02]  /*3070*/  UMOV UR6, 0x400 ;  /* 0x0000040000067882 */ /* 0x000fe40000000000 */
[----:B------:R-:W-:-:S06]  /*3080*/  ULEA UR6, UR52, UR6, 0x18 ;  /* 0x0000000634067291 */ /* 0x000fcc000f8ec0ff */
[----:B------:R-:W1:Y:S02]  /*3090*/  LDS.U8 R0, [UR5+0x1c] ;  /* 0x00001c05ff007984 */ /* 0x000e640008000000 */
[----:B-1----:R-:W-:-:S13]  /*30a0*/  ISETP.NE.AND P0, PT, R0, RZ, PT ;  /* 0x000000ff0000720c */ /* 0x002fda0003f05270 */
[----:B------:R-:W-:Y:S05]  /*30b0*/  @P0 BRA `(.L_x_55) ;  /* 0x0000000000580947 */ /* 0x000fea0003800000 */
[----:B------:R-:W-:-:S13]  /*30c0*/  ELECT P0, URZ, PT ;  /* 0x0000000000ff782f */ /* 0x000fda0003800000 */
[----:B------:R-:W-:Y:S05]  /*30d0*/  @!P0 BRA `(.L_x_56) ;  /* 0x0000000000608947 */ /* 0x000fea0003800000 */
[----:B------:R-:W-:Y:S01]  /*30e0*/  UMOV UR4, 0x10 ;  /* 0x0000001000047882 */ /* 0x000fe20000000000 */
[----:B------:R-:W-:Y:S01]  /*30f0*/  HFMA2 R0, -RZ, RZ, 0, 5.9604644775390625e-08 ;  /* 0x00000001ff007431 */ /* 0x000fe200000001ff */
[----:B------:R-:W-:-:S03]  /*3100*/  MOV R3, 0xffff ;  /* 0x0000ffff00037802 */ /* 0x000fc60000000f00 */
[----:B------:R-:W-:Y:S04]  /*3110*/  DEPBAR.LE SB1, 0x36 ;  /* 0x00009d800000791a */ /* 0x000fe80000000000 */
[----:B------:R-:W1:Y:S02]  /*3120*/  UTCATOMSWS.FIND_AND_SET.ALIGN UP0, UR4, UR4 ;  /* 0x00000004000475e3 */ /* 0x000e640008000800 */
[----:B-1----:R-:W-:Y:S01]  /*3130*/  MOV R4, UR4 ;  /* 0x0000000400047c02 */ /* 0x002fe20008000f00 */
[----:B------:R-:W-:Y:S06]  /*3140*/  BRA.U UP0, `(.L_x_57) ;  /* 0x0000000100187547 */ /* 0x000fec000b800000 */
.L_x_58:
[----:B------:R-:W-:Y:S05]  /*3150*/  NANOSLEEP 0x64 ;  /* 0x000000640000795d */ /* 0x000fea0003800000 */
[----:B------:R-:W-:-:S05]  /*3160*/  UMOV UR4, 0x10 ;  /* 0x0000001000047882 */ /* 0x000fca0000000000 */
[----:B------:R-:W-:Y:S04]  /*3170*/  DEPBAR.LE SB1, 0x36 ;  /* 0x00009d800000791a */ /* 0x000fe80000000000 */
[----:B------:R-:W1:Y:S02]  /*3180*/  UTCATOMSWS.FIND_AND_SET.ALIGN UP0, UR4, UR4 ;  /* 0x00000004000475e3 */ /* 0x000e640008000800 */
[----:B-1----:R-:W-:Y:S01]  /*3190*/  MOV R4, UR4 ;  /* 0x0000000400047c02 */ /* 0x002fe20008000f00 */
[----:B------:R-:W-:Y:S05]  /*31a0*/  BRA.U !UP0, `(.L_x_58) ;  /* 0xfffffffd08e87547 */ /* 0x000fea000b83ffff */
.L_x_57:
[-C--:B------:R-:W-:Y:S02]  /*31b0*/  SHF.L.U32 R3, R3, R4.reuse, RZ ;  /* 0x0000000403037219 */ /* 0x080fe400000006ff */
[----:B------:R-:W-:Y:S01]  /*31c0*/  SHF.L.U32 R0, R0, R4, RZ ;  /* 0x0000000400007219 */ /* 0x000fe200000006ff */
[----:B------:R-:W-:Y:S02]  /*31d0*/  IMAD.SHL.U32 R4, R4, 0x20, RZ ;  /* 0x0000002004047824 */ /* 0x000fe400078e00ff */
[----:B------:R1:W-:Y:S04]  /*31e0*/  ATOMS.OR RZ, [UR5+0x14], R3 ;  /* 0x00001403ffff798c */ /* 0x0003e8000b000005 */
[----:B------:R1:W-:Y:S04]  /*31f0*/  ATOMS.OR RZ, [UR5+0x18], R0 ;  /* 0x00001800ffff798c */ /* 0x0003e8000b000005 */
[----:B------:R1:W-:Y:S01]  /*3200*/  STS [UR6+0x130], R4 ;  /* 0x00013004ff007988 */ /* 0x0003e20008000806 */
[----:B------:R-:W-:Y:S05]  /*3210*/  BRA `(.L_x_56) ;  /* 0x0000000000107947 */ /* 0x000fea0003800000 */
.L_x_55:
[----:B------:R-:W-:Y:S02]  /*3220*/  MOV R0, 0xffffffff ;  /* 0xffffffff00007802 */ /* 0x000fe40000000f00 */
[----:B------:R-:W-:-:S03]  /*3230*/  MOV R4, 0x3260 ;  /* 0x0000326000047802 */ /* 0x000fc60000000f00 */
[----:B------:R1:W-:Y:S04]  /*3240*/  STS [UR6+0x130], R0 ;  /* 0x00013000ff007988 */ /* 0x0003e80008000806 */
[----:B-1---5:R-:W-:Y:S05]  /*3250*/  CALL.REL.NOINC `($__internal_1_$__cuda_sm10x_tcgen05_guardrail_trap_phase_invalid_during_alloc) ;  /* 0x0000009000e47944 */ /* 0x022fea0003c00000 */
.L_x_56:
[----:B------:R-:W-:Y:S05]  /*3260*/  WARPSYNC.ALL ;  /* 0x0000000000007948 */ /* 0x000fea0003800000 */
[----:B------:R-:W2:Y:S01]  /*3270*/  S2UR UR4, SR_CgaCtaId ;  /* 0x00000000000479c3 */ /* 0x000ea20000008800 */
[----:B------:R-:W-:Y:S01]  /*3280*/  UMOV UR41, 0x400 ;  /* 0x0000040000297882 */ /* 0x000fe20000000000 */
[----:B------:R-:W-:-:S06]  /*3290*/  NOP ;  /* 0x0000000000007918 */ /* 0x000fcc0000000000 */
[----:B------:R-:W-:Y:S06]  /*32a0*/  BAR.ARV 0x6, 0xa0 ;  /* 0x0182800000007b1d */ /* 0x000fec0000002000 */
[----:B------:R-:W3:Y:S01]  /*32b0*/  LDCU UR6, c[0x0][0x38c] ;  /* 0x00007180ff0677ac */ /* 0x000ee20008000800 */
[----:B------:R-:W-:Y:S01]  /*32c0*/  LOP3.LUT R2, R2, 0xffff, RZ, 0xc0, !PT ;  /* 0x0000ffff02027812 */ /* 0x000fe200078ec0ff */
[----:B------:R-:W-:Y:S01]  /*32d0*/  IMAD.MOV.U32 R11, RZ, RZ, 0x1 ;  /* 0x00000001ff0b7424 */ /* 0x000fe200078e00ff */
[----:B------:R-:W-:Y:S01]  /*32e0*/  CS2R R8, SRZ ;  /* 0x0000000000087805 */ /* 0x000fe2000001ff00 */
[----:B------:R-:W4:Y:S01]  /*32f0*/  LDCU UR7, c[0x0][0x38c] ;  /* 0x00007180ff0777ac */ /* 0x000f220008000800 */
[----:B------:R-:W-:Y:S01]  /*3300*/  R2UR UR42, R2 ;  /* 0x00000000022a72ca */ /* 0x000fe200000e0000 */
[----:B------:R-:W-:Y:S01]  /*3310*/  IMAD.MOV.U32 R10, RZ, RZ, RZ ;  /* 0x000000ffff0a7224 */ /* 0x000fe200078e00ff */
[----:B------:R-:W-:Y:S01]  /*3320*/  UMOV UR46, URZ ;  /* 0x000000ff002e7c82 */ /* 0x000fe20008000000 */
[----:B------:R-:W-:Y:S01]  /*3330*/  UMOV UR39, URZ ;  /* 0x000000ff00277c82 */ /* 0x000fe20008000000 */
[----:B--2---:R-:W-:Y:S01]  /*3340*/  ULEA UR41, UR4, UR41, 0x18 ;  /* 0x0000002904297291 */ /* 0x004fe2000f8ec0ff */
[----:B------:R-:W-:Y:S01]  /*3350*/  UMOV UR62, 0x0 ;  /* 0x00000000003e7882 */ /* 0x000fe20000000000 */
[----:B------:R-:W-:-:S02]  /*3360*/  UMOV UR63, 0x8200910 ;  /* 0x08200910003f7882 */ /* 0x000fc40000000000 */
[----:B------:R-:W-:Y:S02]  /*3370*/  UIADD3 UR5, UPT, UPT, UR41, 0x8400, URZ ;  /* 0x0000840029057890 */ /* 0x000fe4000fffe0ff */
[----:B------:R-:W-:Y:S02]  /*3380*/  UIADD3 UR4, UPT, UPT, UR41, 0x20400, URZ ;  /* 0x0002040029047890 */ /* 0x000fe4000fffe0ff */
[----:B---3--:R-:W-:Y:S01]  /*3390*/  UIADD3 UR6, UPT, UPT, UR6, 0x3f, URZ ;  /* 0x0000003f06067890 */ /* 0x008fe2000fffe0ff */
[----:B-1----:R-:W1:Y:S01]  /*33a0*/  LDS R0, [UR41+0x130] ;  /* 0x00013029ff007984 */ /* 0x002e620008000800 */
[----:B------:R-:W-:Y:S02]  /*33b0*/  USHF.R.U32.HI UR5, URZ, 0x4, UR5 ;  /* 0x00000004ff057899 */ /* 0x000fe40008011605 */
[----:B------:R-:W-:Y:S02]  /*33c0*/  USHF.R.S32.HI UR47, URZ, 0x1f, UR6 ;  /* 0x0000001fff2f7899 */ /* 0x000fe40008011406 */
[----:B------:R-:W-:-:S02]  /*33d0*/  USHF.R.U32.HI UR4, URZ, 0x4, UR4 ;  /* 0x00000004ff047899 */ /* 0x000fc40008011604 */
[----:B------:R-:W-:Y:S02]  /*33e0*/  ULEA.HI UR47, UR47, UR6, URZ, 0x6 ;  /* 0x000000062f2f7291 */ /* 0x000fe4000f8f30ff */
[----:B------:R-:W-:Y:S02]  /*33f0*/  ULOP3.LUT UR5, UR5, 0x3fff, URZ, 0xc0, !UPT ;  /* 0x00003fff05057892 */ /* 0x000fe4000f8ec0ff */
[----:B------:R-:W-:Y:S02]  /*3400*/  USHF.R.S32.HI UR47, URZ, 0x6, UR47 ;  /* 0x00000006ff2f7899 */ /* 0x000fe4000801142f */
[----:B------:R-:W-:Y:S02]  /*3410*/  ULOP3.LUT UR4, UR4, 0x3fff, URZ, 0xc0, !UPT ;  /* 0x00003fff04047892 */ /* 0x000fe4000f8ec0ff */
[----:B------:R-:W-:Y:S01]  /*3420*/  UISETP.LT.AND UP0, UPT, UR47, 0x1, UPT ;  /* 0x000000012f00788c */ /* 0x000fe2000bf01270 */
[----:B------:R-:W-:Y:S01]  /*3430*/  UMOV UR60, 0x0 ;  /* 0x00000000003c7882 */ /* 0x000fe20000000000 */
[----:B------:R-:W-:-:S02]  /*3440*/  UMOV UR61, 0x8200910 ;  /* 0x08200910003d7882 */ /* 0x000fc40000000000 */
[----:B------:R-:W-:Y:S01]  /*3450*/  USEL UR64, UR47, 0x1, !UP0 ;  /* 0x000000012f407887 */ /* 0x000fe2000c000000 */
[----:B------:R-:W-:Y:S01]  /*3460*/  UMOV UR58, 0x0 ;  /* 0x00000000003a7882 */ /* 0x000fe20000000000 */
[----:B------:R-:W-:Y:S01]  /*3470*/  UMOV UR59, 0x8200910 ;  /* 0x08200910003b7882 */ /* 0x000fe20000000000 */
[----:B------:R-:W-:Y:S01]  /*3480*/  UMOV UR56, 0x0 ;  /* 0x0000000000387882 */ /* 0x000fe20000000000 */
[----:B------:R-:W-:Y:S01]  /*3490*/  UMOV UR57, 0x8200910 ;  /* 0x0820091000397882 */ /* 0x000fe20000000000 */
[----:B------:R-:W-:Y:S01]  /*34a0*/  UMOV UR54, 0x0 ;  /* 0x0000000000367882 */ /* 0x000fe20000000000 */
[----:B------:R-:W-:Y:S01]  /*34b0*/  UMOV UR55, 0x8200910 ;  /* 0x0820091000377882 */ /* 0x000fe20000000000 */
[----:B------:R-:W-:Y:S01]  /*34c0*/  UMOV UR52, 0x0 ;  /* 0x0000000000347882 */ /* 0x000fe20000000000 */
[----:B------:R-:W-:Y:S01]  /*34d0*/  UMOV UR53, 0x8200910 ;  /* 0x0820091000357882 */ /* 0x000fe20000000000 */
[----:B------:R-:W-:Y:S02]  /*34e0*/  ULOP3.LUT UR43, UR5, 0x10000, URZ, 0xfc, !UPT ;  /* 0x00010000052b7892 */ /* 0x000fe4000f8efcff */
[----:B------:R-:W-:-:S02]  /*34f0*/  ULOP3.LUT UR44, UR4, 0x10000, URZ, 0xfc, !UPT ;  /* 0x00010000042c7892 */ /* 0x000fc4000f8efcff */
[----:B------:R-:W-:Y:S02]  /*3500*/  UIADD3 UR64, UPT, UPT, -UR64, URZ, URZ ;  /* 0x000000ff40407290 */ /* 0x000fe4000fffe1ff */
[----:B----4-:R-:W-:Y:S01]  /*3510*/  UISETP.GE.AND UP4, UPT, UR7, 0x1, UPT ;  /* 0x000000010700788c */ /* 0x010fe2000bf86270 */
[----:B------:R-:W-:Y:S01]  /*3520*/  UMOV UR50, 0x0 ;  /* 0x0000000000327882 */ /* 0x000fe20000000000 */
[----:B------:R-:W-:Y:S01]  /*3530*/  UMOV UR51, 0x8200910 ;  /* 0x0820091000337882 */ /* 0x000fe20000000000 */
[----:B------:R-:W-:Y:S01]  /*3540*/  UMOV UR48, 0x0 ;  /* 0x0000000000307882 */ /* 0x000fe20000000000 */
[----:B-1----:R-:W-:Y:S01]  /*3550*/  R2UR UR65, R0 ;  /* 0x00000000004172ca */ /* 0x002fe200000e0000 */
[----:B------:R-:W-:-:S14]  /*3560*/  UMOV UR49, 0x8200910 ;  /* 0x0820091000317882 */ /* 0x000fdc0000000000 */
.L_x_65:
[----:B------:R-:W-:Y:S02]  /*3570*/  LEA R0, R10, UR41, 0x3 ;  /* 0x000000290a007c11 */ /* 0x000fe4000f8e18ff */
[----:B------:R-:W-:Y:S02]  /*3580*/  SHF.L.U32 R2, R9, 0x1f, RZ ;  /* 0x0000001f09027819 */ /* 0x000fe400000006ff */
[----:B------:R-:W-:Y:S01]  /*3590*/  PLOP3.LUT P0, PT, PT, PT, UP4, 0x80, 0x8 ;  /* 0x000000000008781c */ /* 0x000fe20003f0f048 */
[----:B------:R-:W-:Y:S01]  /*35a0*/  VIADD R3, R0, 0x90 ;  /* 0x0000009000037836 */ /* 0x000fe20000000000 */
[----:B-1----:R-:W1:Y:S02]  /*35b0*/  SYNCS.PHASECHK.TRANS64.TRYWAIT P1, [R0+URZ+0x80], R2 ;  /* 0x00008002000075a7 */ /* 0x002e6400080211ff */
[----:B-1-3--:R-:W-:Y:S09]  /*35c0*/  @!P1 BRA `(.L_x_59) ;  /* 0x0000008400589947 */ /* 0x00aff20003800000 */
.L_x_186:
[----:B------:R-:W-:Y:S01]  /*35d0*/  LEA R4, R10, UR41, 0x4 ;  /* 0x000000290a047c11 */ /* 0x000fe2000f8e20ff */
[----:B------:R-:W-:Y:S01]  /*35e0*/  @UP4 ULEA UR4, UR39, UR41, 0x3 ;  /* 0x0000002927044291 */ /* 0x000fe2000f8e18ff */
[----:B------:R-:W-:Y:S01]  /*35f0*/  PLOP3.LUT P2, PT, PT, PT, PT, 0x80, 0x8 ;  /* 0x000000000008781c */ /* 0x000fe20003f4f070 */
[----:B------:R-:W-:Y:S01]  /*3600*/  ULEA UR45, UR46, UR41, 0x3 ;  /* 0x000000292e2d7291 */ /* 0x000fe2000f8e18ff */
[----:B------:R-:W-:Y:S01]  /*3610*/  PRMT R3, RZ, 0x654, R3 ;  /* 0x00000654ff037816 */ /* 0x000fe20000000003 */
[----:B------:R-:W-:Y:S01]  /*3620*/  ULEA UR36, UR46, UR65, 0x7 ;  /* 0x000000412e247291 */ /* 0x000fe2000f8e38ff */
[----:B------:R-:W2:Y:S01]  /*3630*/  LDS.128 R4, [R4+0x110] ;  /* 0x0001100004047984 */ /* 0x000ea20000000c00 */
[----:B-1----:R-:W-:Y:S02]  /*3640*/  @P0 SHF.L.U32 R2, R8, 0x1f, RZ ;  /* 0x0000001f08020819 */ /* 0x002fe400000006ff */
[----:B------:R-:W-:Y:S01]  /*3650*/  SHF.L.U32 R0, R11, 0x1f, RZ ;  /* 0x0000001f0b007819 */ /* 0x000fe200000006ff */
[----:B------:R-:W-:Y:S01]  /*3660*/  @!PT LDS RZ, [RZ] ;  /* 0x00000000fffff984 */ /* 0x000fe20000000800 */
[----:B------:R-:W-:Y:S01]  /*3670*/  @!PT LDS RZ, [RZ] ;  /* 0x00000000fffff984 */ /* 0x000fe20000000800 */
[----:B------:R-:W-:Y:S01]  /*3680*/  @!PT LDS RZ, [RZ] ;  /* 0x00000000fffff984 */ /* 0x000fe20000000800 */
[----:B------:R-:W-:Y:S01]  /*3690*/  @!PT LDS RZ, [RZ] ;  /* 0x00000000fffff984 */ /* 0x000fe20000000800 */
[----:B------:R1:W-:Y:S06]  /*36a0*/  MEMBAR.ALL.CTA ;  /* 0x0000000000007992 */ /* 0x0003ec0000008000 */
[----:B-1----:R-:W1:Y:S02]  /*36b0*/  FENCE.VIEW.ASYNC.S ;  /* 0x00000000000073c6 */ /* 0x002e640000000000 */
[----:B-1----:R1:W-:Y:S01]  /*36c0*/  SYNCS.ARRIVE.TRANS64.RED.A1T0 RZ, [R3+URZ], RZ ;  /* 0x000000ff03ff79a7 */ /* 0x0023e200081004ff */
[----:B------:R1:W3:Y:S01]  /*36d0*/  @P0 SYNCS.PHASECHK.TRANS64.TRYWAIT P2, [UR4], R2 ;  /* 0x00000002ff0005a7 */ /* 0x0002e20008041104 */
[----:B--2---:R-:W-:Y:S01]  /*36e0*/  LOP3.LUT P1, RZ, R6, 0x1, RZ, 0xc0, !PT ;  /* 0x0000000106ff7812 */ /* 0x004fe2000782c0ff */
[----:B------:R-:W2:Y:S02]  /*36f0*/  SYNCS.PHASECHK.TRANS64.TRYWAIT P0, [UR45+0xc0], R0 ;  /* 0x0000c000ff0075a7 */ /* 0x000ea4000800112d */
[----:B-123--:R-:W-:Y:S10]  /*3700*/  @!P0 BRA `(.L_x_60) ;  /* 0x00000084001c8947 */ /* 0x00eff40003800000 */
.L_x_188:
[----:B------:R-:W-:Y:S01]  /*3710*/  IADD3 R10, PT, PT, R10, 0x1, RZ ;  /* 0x000000010a0a7810 */ /* 0x000fe20007ffe0ff */
[----:B------:R-:W-:Y:S06]  /*3720*/  BRA.U !UP4, `(.L_x_61) ;  /* 0x000000050c107547 */ /* 0x000fec000b800000 */
[----:B------:R-:W-:Y:S01]  /*3730*/  UPLOP3.LUT UP2, UPT, UPT, UPT, UPT, 0x40, 0x4 ;  /* 0x000000000004789c */ /* 0x000fe20003f4e870 */
[----:B------:R-:W-:Y:S01]  /*3740*/  UMOV UR38, UR64 ;  /* 0x0000004000267c82 */ /* 0x000fe20008000000 */
[----:B------:R-:W-:Y:S01]  /*3750*/  UMOV UR37, UR47 ;  /* 0x0000002f00257c82 */ /* 0x000fe20008000000 */
[----:B------:R-:W-:-:S08]  /*3760*/  UMOV UR5, UR39 ;  /* 0x0000002700057c82 */ /* 0x000fd00008000000 */
.L_x_64:
[----:B------:R-:W-:Y:S02]  /*3770*/  UIADD3 UR38, UPT, UPT, UR38, 0x1, URZ ;  /* 0x0000000126267890 */ /* 0x000fe4000fffe0ff */
[----:B------:R-:W-:Y:S02]  /*3780*/  ULEA UR7, UR5, UR41, 0x3 ;  /* 0x0000002905077291 */ /* 0x000fe4000f8e18ff */
[----:B------:R-:W-:Y:S01]  /*3790*/  UISETP.NE.AND UP3, UPT, UR38, URZ, UPT ;  /* 0x000000ff2600728c */ /* 0x000fe2000bf65270 */
[----:B--23--:R-:W-:Y:S10]  /*37a0*/  @P2 BRA `(.L_x_62) ;  /* 0x00000000000c2947 */ /* 0x00cff40003800000 */
[----:B-1----:R-:W-:Y:S04]  /*37b0*/  SHF.L.U32 R2, R8, 0x1f, RZ ;  /* 0x0000001f08027819 */ /* 0x002fe800000006ff */
[----:B------:R-:W1:Y:S02]  /*37c0*/  SYNCS.PHASECHK.TRANS64.TRYWAIT P0, [UR7], R2 ;  /* 0x00000002ff0075a7 */ /* 0x000e640008001107 */
[----:B-1----:R-:W-:Y:S05]  /*37d0*/  @!P0 BRA `(.L_x_63) ;  /* 0x0000008400008947 */ /* 0x002fea0003800000 */
.L_x_62:
[----:B------:R-:W-:Y:S01]  /*37e0*/  UISETP.NE.AND UP0, UPT, UR37, 0x1, UPT ;  /* 0x000000012500788c */ /* 0x000fe2000bf05270 */
[----:B------:R-:W-:Y:S01]  /*37f0*/  PLOP3.LUT P2, PT, PT, PT, PT, 0x80, 0x8 ;  /* 0x000000000008781c */ /* 0x000fe20003f4f070 */
[----:B------:R-:W-:Y:S02]  /*3800*/  UIADD3 UR4, UPT, UPT, UR5, 0x1, URZ ;  /* 0x0000000105047890 */ /* 0x000fe4000fffe0ff */
[----:B------:R-:W-:Y:S02]  /*3810*/  UIADD3 UR40, UPT, UPT, UR7, 0x18, URZ ;  /* 0x0000001807287890 */ /* 0x000fe4000fffe0ff */
[----:B------:R-:W-:Y:S01]  /*3820*/  UISETP.NE.AND UP1, UPT, UR4, 0x3, UPT ;  /* 0x000000030400788c */ /* 0x000fe2000bf25270 */
[----:B------:R-:W-:Y:S01]  /*3830*/  PLOP3.LUT P0, PT, PT, PT, UP0, 0x80, 0x8 ;  /* 0x000000000008781c */ /* 0x000fe20003f0f008 */
[----:B------:R-:W-:Y:S02]  /*3840*/  UIADD3 UR37, UPT, UPT, UR37, -0x1, URZ ;  /* 0xffffffff25257890 */ /* 0x000fe4000fffe0ff */
[----:B------:R-:W-:Y:S02]  /*3850*/  USEL UR6, URZ, 0x1, UP1 ;  /* 0x00000001ff067887 */ /* 0x000fe40008800000 */
[----:B------:R-:W-:Y:S01]  /*3860*/  USEL UR39, UR4, URZ, UP1 ;  /* 0x000000ff04277287 */ /* 0x000fe20008800000 */
[----:B------:R-:W-:Y:S01]  /*3870*/  UMOV UR7, 0x40004040 ;  /* 0x4000404000077882 */ /* 0x000fe20000000000 */
[----:B------:R-:W-:Y:S02]  /*3880*/  UMOV UR35, 0x40004040 ;  /* 0x4000404000237882 */ /* 0x000fe40000000000 */
[----:B------:R-:W-:Y:S01]  /*3890*/  @UP0 ULEA UR4, UR39, UR41, 0x3 ;  /* 0x0000002927040291 */ /* 0x000fe2000f8e18ff */
[----:B------:R-:W-:Y:S01]  /*38a0*/  LOP3.LUT R8, R8, UR6, RZ, 0x3c, !PT ;  /* 0x0000000608087c12 */ /* 0x000fe2000f8e3cff */
[----:B------:R-:W-:Y:S01]  /*38b0*/  ULEA UR6, UR5, UR44, 0xb ;  /* 0x0000002c05067291 */ /* 0x000fe2000f8e58ff */
[----:B------:R-:W-:Y:S02]  /*38c0*/  UMOV UR33, 0x40004040 ;  /* 0x4000404000217882 */ /* 0x000fe40000000000 */
[----:B-1----:R-:W-:Y:S01]  /*38d0*/  @P0 SHF.L.U32 R0, R8, 0x1f, RZ ;  /* 0x0000001f08000819 */ /* 0x002fe200000006ff */
[----:B------:R-:W-:Y:S02]  /*38e0*/  UIADD3 UR34, UPT, UPT, UR6, 0x2, URZ ;  /* 0x0000000206227890 */ /* 0x000fe4000fffe0ff */
[----:B------:R-:W-:Y:S01]  /*38f0*/  UIADD3 UR30, UPT, UPT, UR6, 0x4, URZ ;  /* 0x00000004061e7890 */ /* 0x000fe2000fffe0ff */
[----:B------:R2:W3:Y:S01]  /*3900*/  @P0 SYNCS.PHASECHK.TRANS64.TRYWAIT P2, [UR4], R0 ;  /* 0x00000000ff0005a7 */ /* 0x0004e20008041104 */
[----:B------:R-:W-:Y:S02]  /*3910*/  ULEA UR4, UR5, UR43, 0xb ;  /* 0x0000002b05047291 */ /* 0x000fe4000f8e58ff */
[----:B------:R-:W-:Y:S02]  /*3920*/  UIADD3 UR26, UPT, UPT, UR6, 0x6, URZ ;  /* 0x00000006061a7890 */ /* 0x000fe4000fffe0ff */
        /* <DEDUP_REMOVED lines=10> */
[----:B------:R-:W-:Y:S01]  /*39d0*/  UIADD3 UR8, UPT, UPT, UR4, 0x406, URZ ;  /* 0x0000040604087890 */ /* 0x000fe2000fffe0ff */
[----:B------:R-:W-:Y:S01]  /*39e0*/  UMOV UR5, 0x40004040 ;  /* 0x4000404000057882 */ /* 0x000fe20000000000 */
[----:B------:R-:W-:Y:S01]  /*39f0*/  UMOV UR31, 0x40004040 ;  /* 0x40004040001f7882 */ /* 0x000fe20000000000 */
[----:B------:R1:W-:Y:S01]  /*3a00*/  UTCHMMA gdesc[UR4], gdesc[UR6], tmem[UR36], tmem[UR62], idesc[UR63], UP2 ;  /* 0x00ff3e06040075ea */ /* 0x0003e20009000024 */
[----:B------:R-:W-:Y:S01]  /*3a10*/  UPLOP3.LUT UP2, UPT, UPT, UPT, UPT, 0x80, 0x8 ;  /* 0x000000000008789c */ /* 0x000fe20003f4f070 */
[----:B------:R2:W-:Y:S01]  /*3a20*/  UTCHMMA gdesc[UR32], gdesc[UR34], tmem[UR36], tmem[UR60], idesc[UR61], UPT ;  /* 0x00ff3c22200075ea */ /* 0x0005e2000b800024 */
[----:B------:R-:W-:Y:S01]  /*3a30*/  UMOV UR29, 0x40004040 ;  /* 0x40004040001d7882 */ /* 0x000fe20000000000 */
[----:B------:R-:W-:Y:S01]  /*3a40*/  UMOV UR27, 0x40004040 ;  /* 0x40004040001b7882 */ /* 0x000fe20000000000 */
        /* <DEDUP_REMOVED lines=12> */
[----:B------:R-:W-:Y:S01]  /*3b10*/  UMOV UR9, 0x40004040 ;  /* 0x4000404000097882 */ /* 0x000fe20000000000 */
[----:B------:R2:W-:Y:S01]  /*3b20*/  UTCHMMA gdesc[UR12], gdesc[UR14], tmem[UR36], tmem[UR50], idesc[UR51], UPT ;  /* 0x00ff320e0c0075ea */ /* 0x0005e2000b800024 */
[----:B------:R2:W-:Y:S01]  /*3b30*/  UTCHMMA gdesc[UR8], gdesc[UR10], tmem[UR36], tmem[UR48], idesc[UR49], UPT ;  /* 0x00ff300a080075ea */ /* 0x0005e2000b800024 */
[----:B------:R2:W-:Y:S01]  /*3b40*/  UTCBAR.MULTICAST [UR40], URZ, UR42 ;  /* 0x000000ff280073e9 */ /* 0x0005e2000800082a */
[----:B-1----:R-:W-:Y:S01]  /*3b50*/  UMOV UR5, UR39 ;  /* 0x0000002700057c82 */ /* 0x002fe20008000000 */
[----:B------:R-:W-:Y:S05]  /*3b60*/  BRA.U UP3, `(.L_x_64) ;  /* 0xfffffffd03007547 */ /* 0x000fea000b83ffff */
.L_x_61:
[----:B------:R-:W-:Y:S01]  /*3b70*/  UIADD3 UR4, UPT, UPT, UR46, 0x1, URZ ;  /* 0x000000012e047890 */ /* 0x000fe2000fffe0ff */
[C---:B------:R-:W-:Y:S01]  /*3b80*/  ISETP.NE.AND P0, PT, R10.reuse, 0x2, PT ;  /* 0x000000020a00780c */ /* 0x040fe20003f05270 */
[----:B------:R-:W-:Y:S02]  /*3b90*/  UIADD3 UR5, UPT, UPT, UR45, 0xa0, URZ ;  /* 0x000000a02d057890 */ /* 0x000fe4000fffe0ff */
[----:B------:R-:W-:Y:S01]  /*3ba0*/  UISETP.NE.AND UP0, UPT, UR4, 0x4, UPT ;  /* 0x000000040400788c */ /* 0x000fe2000bf05270 */
[----:B-12---:R-:W-:Y:S02]  /*3bb0*/  SEL R0, RZ, 0x1, P0 ;  /* 0x00000001ff007807 */ /* 0x006fe40000000000 */
[----:B------:R-:W-:Y:S01]  /*3bc0*/  SEL R10, R10, RZ, P0 ;  /* 0x000000ff0a0a7207 */ /* 0x000fe20000000000 */
[----:B------:R-:W-:Y:S01]  /*3bd0*/  USEL UR6, URZ, 0x1, UP0 ;  /* 0x00000001ff067887 */ /* 0x000fe20008000000 */
[----:B------:R-:W-:Y:S01]  /*3be0*/  LOP3.LUT R9, R9, R0, RZ, 0x3c, !PT ;  /* 0x0000000009097212 */ /* 0x000fe200078e3cff */
[----:B------:R-:W-:Y:S01]  /*3bf0*/  USEL UR46, UR4, URZ, UP0 ;  /* 0x000000ff042e7287 */ /* 0x000fe20008000000 */
[----:B------:R1:W-:Y:S03]  /*3c00*/  UTCBAR [UR5], URZ ;  /* 0x000000ff050073e9 */ /* 0x0003e600080000ff */
[----:B------:R-:W-:Y:S01]  /*3c10*/  LOP3.LUT R11, R11, UR6, RZ, 0x3c, !PT ;  /* 0x000000060b0b7c12 */ /* 0x000fe2000f8e3cff */
[----:B------:R-:W-:Y:S07]  /*3c20*/  @P1 BRA `(.L_x_65) ;  /* 0xfffffff800501947 */ /* 0x000fee000383ffff */
[----:B------:R-:W2:Y:S01]  /*3c30*/  S2UR UR8, SR_CgaCtaId ;  /* 0x00000000000879c3 */ /* 0x000ea20000008800 */
[----:B------:R-:W-:Y:S01]  /*3c40*/  ELECT P0, URZ, PT ;  /* 0x0000000000ff782f */ /* 0x000fe20003800000 */
[----:B------:R-:W-:Y:S01]  /*3c50*/  IMAD.MOV.U32 R0, RZ, RZ, 0x1 ;  /* 0x00000001ff007424 */ /* 0x000fe200078e00ff */
[----:B------:R-:W-:Y:S01]  /*3c60*/  UIADD3 UR41, UPT, UPT, UR41, 0xc0, URZ ;  /* 0x000000c029297890 */ /* 0x000fe2000fffe0ff */
[----:B------:R-:W-:Y:S01]  /*3c70*/  SHF.L.U32 R2, R11, 0x1f, RZ ;  /* 0x0000001f0b027819 */ /* 0x000fe200000006ff */
[----:B------:R-:W-:-:S03]  /*3c80*/  UMOV UR4, 0x40 ;  /* 0x0000004000047882 */ /* 0x000fc60000000000 */
[----:B------:R-:W-:Y:S01]  /*3c90*/  UVIRTCOUNT.DEALLOC.SMPOOL 0x80 ;  /* 0x000000800000784c */ /* 0x000fe20000000000 */
[----:B--2---:R-:W-:Y:S02]  /*3ca0*/  ULEA UR8, UR8, UR4, 0x18 ;  /* 0x0000000408087291 */ /* 0x004fe4000f8ec0ff */
[----:B------:R-:W-:-:S07]  /*3cb0*/  ULEA UR4, UR46, UR41, 0x3 ;  /* 0x000000292e047291 */ /* 0x000fce000f8e18ff */
[----:B------:R2:W-:Y:S02]  /*3cc0*/  @P0 STS.U8 [UR8+0x1c], R0 ;  /* 0x00001c00ff000988 */ /* 0x0005e40008000008 */
[----:B------:R-:W4:Y:S02]  /*3cd0*/  SYNCS.PHASECHK.TRANS64.TRYWAIT P0, [UR4], R2 ;  /* 0x00000002ff0075a7 */ /* 0x000f240008001104 */
[----:B--2-4-:R-:W-:Y:S05]  /*3ce0*/  @!P0 BRA `(.L_x_66) ;  /* 0x0000007c00d48947 */ /* 0x014fea0003800000 */
.L_x_191:
[----:B------:R-:W-:-:S04]  /*3cf0*/  UIADD3 UR4, UPT, UPT, UR46, 0x1, URZ ;  /* 0x000000012e047890 */ /* 0x000fc8000fffe0ff */
[----:B------:R-:W-:-:S04]  /*3d00*/  UISETP.NE.AND UP0, UPT, UR4, 0x4, UPT ;  /* 0x000000040400788c */ /* 0x000fc8000bf05270 */
[----:B------:R-:W-:Y:S02]  /*3d10*/  USEL UR6, URZ, 0x1, UP0 ;  /* 0x00000001ff067887 */ /* 0x000fe40008000000 */
[----:B------:R-:W-:-:S04]  /*3d20*/  USEL UR4, UR4, URZ, UP0 ;  /* 0x000000ff04047287 */ /* 0x000fc80008000000 */
[----:B-1----:R-:W-:Y:S01]  /*3d30*/  ULEA UR5, UR4, UR41, 0x3 ;  /* 0x0000002904057291 */ /* 0x002fe2000f8e18ff */
[----:B--2---:R-:W-:-:S04]  /*3d40*/  LOP3.LUT R2, R11, UR6, RZ, 0x3c, !PT ;  /* 0x000000060b027c12 */ /* 0x004fc8000f8e3cff */
[----:B------:R-:W-:-:S04]  /*3d50*/  SHF.L.U32 R3, R2, 0x1f, RZ ;  /* 0x0000001f02037819 */ /* 0x000fc800000006ff */
[----:B------:R-:W1:Y:S02]  /*3d60*/  SYNCS.PHASECHK.TRANS64.TRYWAIT P0, [UR5], R3 ;  /* 0x00000003ff0075a7 */ /* 0x000e640008001105 */
[----:B-1----:R-:W-:Y:S05]  /*3d70*/  @!P0 BRA `(.L_x_67) ;  /* 0x0000007c00c88947 */ /* 0x002fea0003800000 */
.L_x_193:
        /* <DEDUP_REMOVED lines=9> */
.L_x_195:
[----:B------:R-:W-:-:S04]  /*3e10*/  UIADD3 UR4, UPT, UPT, UR4, 0x1, URZ ;  /* 0x0000000104047890 */ /* 0x000fc8000fffe0ff */
[----:B------:R-:W-:-:S04]  /*3e20*/  UISETP.NE.AND UP0, UPT, UR4, 0x4, UPT ;  /* 0x000000040400788c */ /* 0x000fc8000bf05270 */
[----:B------:R-:W-:Y:S02]  /*3e30*/  USEL UR5, URZ, 0x1, UP0 ;  /* 0x00000001ff057887 */ /* 0x000fe40008000000 */
[----:B------:R-:W-:-:S04]  /*3e40*/  USEL UR4, UR4, URZ, UP0 ;  /* 0x000000ff04047287 */ /* 0x000fc80008000000 */
[----:B------:R-:W-:Y:S01]  /*3e50*/  ULEA UR4, UR4, UR41, 0x3 ;  /* 0x0000002904047291 */ /* 0x000fe2000f8e18ff */
[----:B------:R-:W-:-:S04]  /*3e60*/  LOP3.LUT R2, R2, UR5, RZ, 0x3c, !PT ;  /* 0x0000000502027c12 */ /* 0x000fc8000f8e3cff */
[----:B------:R-:W-:-:S04]  /*3e70*/  SHF.L.U32 R2, R2, 0x1f, RZ ;  /* 0x0000001f02027819 */ /* 0x000fc800000006ff */
[----:B------:R-:W2:Y:S02]  /*3e80*/  SYNCS.PHASECHK.TRANS64.TRYWAIT P0, [UR4], R2 ;  /* 0x00000002ff0075a7 */ /* 0x000ea40008001104 */
[----:B--2---:R-:W-:Y:S05]  /*3e90*/  @!P0 BRA `(.L_x_69) ;  /* 0x0000007c00b08947 */ /* 0x004fea0003800000 */
.L_x_197:
[----:B------:R-:W-:Y:S01]  /*3ea0*/  NOP ;  /* 0x0000000000007918 */ /* 0x000fe20000000000 */
[----:B-1----:R-:W1:Y:S01]  /*3eb0*/  LDS R0, [UR8+0x14] ;  /* 0x00001408ff007984 */ /* 0x002e620008000800 */
[----:B------:R-:W-:Y:S01]  /*3ec0*/  ULOP3.LUT UR4, UR65, 0xffff, URZ, 0xc0, !UPT ;  /* 0x0000ffff41047892 */ /* 0x000fe2000f8ec0ff */
[----:B------:R-:W-:Y:S01]  /*3ed0*/  UMOV UR5, 0xffff ;  /* 0x0000ffff00057882 */ /* 0x000fe20000000000 */
[----:B------:R-:W-:Y:S02]  /*3ee0*/  UMOV UR6, 0x1 ;  /* 0x0000000100067882 */ /* 0x000fe40000000000 */
[----:B------:R-:W-:-:S04]  /*3ef0*/  USHF.R.U32.HI UR4, URZ, 0x5, UR4 ;  /* 0x00000005ff047899 */ /* 0x000fc80008011604 */
[----:B------:R-:W-:Y:S02]  /*3f00*/  USHF.L.U32 UR5, UR5, UR4, URZ ;  /* 0x0000000405057299 */ /* 0x000fe400080006ff */
[----:B------:R-:W-:-:S04]  /*3f10*/  USHF.L.U32 UR4, UR6, UR4, URZ ;  /* 0x0000000406047299 */ /* 0x000fc800080006ff */
[----:B-1----:R-:W-:-:S04]  /*3f20*/  LOP3.LUT R0, R0, UR5, RZ, 0xc0, !PT ;  /* 0x0000000500007c12 */ /* 0x002fc8000f8ec0ff */
[----:B------:R-:W-:-:S13]  /*3f30*/  ISETP.NE.AND P0, PT, R0, UR5, PT ;  /* 0x0000000500007c0c */ /* 0x000fda000bf05270 */
[----:B------:R-:W-:Y:S05]  /*3f40*/  @P0 BRA `(.L_x_70) ;  /* 0x0000000000580947 */ /* 0x000fea0003800000 */
[----:B------:R-:W1:Y:S02]  /*3f50*/  LDS R0, [UR8+0x18] ;  /* 0x00001808ff007984 */ /* 0x000e640008000800 */
[----:B-1----:R-:W-:-:S04]  /*3f60*/  LOP3.LUT R0, R0, UR4, RZ, 0xc0, !PT ;  /* 0x0000000400007c12 */ /* 0x002fc8000f8ec0ff */
[----:B------:R-:W-:-:S13]  /*3f70*/  ISETP.NE.AND P0, PT, R0, UR4, PT ;  /* 0x0000000400007c0c */ /* 0x000fda000bf05270 */
[----:B------:R-:W-:Y:S05]  /*3f80*/  @P0 BRA `(.L_x_71) ;  /* 0x00000000003c0947 */ /* 0x000fea0003800000 */
[----:B------:R-:W1:Y:S01]  /*3f90*/  S2R R2, SR_LANEID ;  /* 0x0000000000027919 */ /* 0x000e620000000000 */
[----:B------:R-:W-:-:S06]  /*3fa0*/  ULOP3.LUT UR5, URZ, UR5, URZ, 0x33, !UPT ;  /* 0x00000005ff057292 */ /* 0x000fcc000f8e33ff */
[----:B------:R-:W-:-:S04]  /*3fb0*/  IMAD.U32 R0, RZ, RZ, UR5 ;  /* 0x00000005ff007e24 */ /* 0x000fc8000f8e00ff */
[----:B------:R2:W4:Y:S02]  /*3fc0*/  REDUX UR7, R0 ;  /* 0x00000000000773c4 */ /* 0x0005240000000000 */
[----:B------:R1:W-:Y:S01]  /*3fd0*/  UTCATOMSWS.AND URZ, UR5 ;  /* 0x0000000500ff79e3 */ /* 0x0003e20008000000 */
[----:B--2---:R-:W-:Y:S01]  /*3fe0*/  LOP3.LUT R0, RZ, UR4, RZ, 0x33, !PT ;  /* 0x00000004ff007c12 */ /* 0x004fe2000f8e33ff */
[----:B------:R-:W-:Y:S02]  /*3ff0*/  VOTEU.ANY UR4, UPT, PT ;  /* 0x0000000000047886 */ /* 0x000fe400038e0100 */
[----:B------:R-:W-:Y:S02]  /*4000*/  UFLO.U32 UR4, UR4 ;  /* 0x00000004000472bd */ /* 0x000fe400080e0000 */
[----:B------:R-:W2:Y:S04]  /*4010*/  REDUX UR6, R0 ;  /* 0x00000000000673c4 */ /* 0x000ea80000000000 */
[----:B-1----:R-:W-:-:S02]  /*4020*/  ISETP.EQ.U32.AND P0, PT, R2, UR4, PT ;  /* 0x0000000402007c0c */ /* 0x002fc4000bf02070 */
[----:B----4-:R-:W-:-:S11]  /*4030*/  MOV R2, UR7 ;  /* 0x0000000700027c02 */ /* 0x010fd60008000f00 */
[----:B------:R1:W-:Y:S01]  /*4040*/  @P0 ATOMS.AND RZ, [UR8+0x14], R2 ;  /* 0x00001402ffff098c */ /* 0x0003e2000a800008 */
[----:B--2---:R-:W-:-:S05]  /*4050*/  IMAD.U32 R0, RZ, RZ, UR6 ;  /* 0x00000006ff007e24 */ /* 0x004fca000f8e00ff */
[----:B------:R1:W-:Y:S01]  /*4060*/  @P0 ATOMS.AND RZ, [UR8+0x18], R0 ;  /* 0x00001800ffff098c */ /* 0x0003e2000a800008 */
[----:B------:R-:W-:Y:S05]  /*4070*/  BRA `(.L_x_72) ;  /* 0x0000000000147947 */ /* 0x000fea0003800000 */
.L_x_71:
[----:B------:R-:W-:Y:S02]  /*4080*/  MOV R2, 0x40a0 ;  /* 0x000040a000027802 */ /* 0x000fe40000000f00 */
[----:B---3-5:R-:W-:Y:S05]  /*4090*/  CALL.REL.NOINC `($__internal_0_$__cuda_sm10x_tcgen05_guardrail_trap_col_being_dealloced_not_returned_by_alloc) ;  /* 0x0000008400487944 */ /* 0x028fea0003c00000 */
[----:B------:R-:W-:Y:S05]  /*40a0*/  BRA `(.L_x_72) ;  /* 0x0000000000087947 */ /* 0x000fea0003800000 */
.L_x_70:
[----:B------:R-:W-:Y:S02]  /*40b0*/  MOV R2, 0x40d0 ;  /* 0x000040d000027802 */ /* 0x000fe40000000f00 */
[----:B---3-5:R-:W-:Y:S05]  /*40c0*/  CALL.REL.NOINC `($__internal_2_$__cuda_sm10x_tcgen05_guardrail_trap_unallocated_columns_being_dealloced) ;  /* 0x0000008400547944 */ /* 0x028fea0003c00000 */
.L_x_72:
[----:B------:R-:W-:Y:S01]  /*40d0*/  NOP ;  /* 0x0000000000007918 */ /* 0x000fe20000000000 */
[----:B------:R-:W-:Y:S05]  /*40e0*/  EXIT ;  /* 0x000000000000794d */ /* 0x000fea0003800000 */
.L_x_54:
[----:B------:R-:W-:-:S09]  /*40f0*/  UISETP.NE.OR UP0, UPT, UR17, 0x3, !UP3 ;  /* 0x000000031100788c */ /* 0x000fd2000df05670 */
[----:B------:R-:W-:Y:S05]  /*4100*/  BRA.U UP0, `(.L_x_73) ;  /* 0x0000001500c47547 */ /* 0x000fea000b800000 */
[----:B------:R-:W1:Y:S01]  /*4110*/  LDCU UR37, c[0x0][0x370] ;  /* 0x00006e00ff2577ac */ /* 0x000e620008000800 */
[----:B------:R-:W2:Y:S01]  /*4120*/  LDC.64 R16, c[0x0][0x348] ;  /* 0x0000d200ff107b82 */ /* 0x000ea20000000a00 */
[----:B------:R-:W-:Y:S01]  /*4130*/  HFMA2 R14, -RZ, RZ, 0, 0 ;  /* 0x00000000ff0e7431 */ /* 0x000fe200000001ff */
[----:B------:R-:W-:Y:S01]  /*4140*/  MOV R13, RZ ;  /* 0x000000ff000d7202 */ /* 0x000fe20000000f00 */
[----:B------:R-:W1:Y:S01]  /*4150*/  LDCU.128 UR48, c[0x0][0xb10] ;  /* 0x00016200ff3077ac */ /* 0x000e620008000c00 */
[----:B------:R-:W-:Y:S01]  /*4160*/  HFMA2 R7, -RZ, RZ, 0, 0.0078125 ;  /* 0x00002000ff077431 */ /* 0x000fe200000001ff */
[----:B------:R-:W3:Y:S03]  /*4170*/  LDCU UR31, c[0x0][0x374] ;  /* 0x00006e80ff1f77ac */ /* 0x000ee60008000800 */
[----:B------:R-:W4:Y:S01]  /*4180*/  LDC.64 R2, c[0x0][0x888] ;  /* 0x00022200ff027b82 */ /* 0x000f220000000a00 */
[----:B------:R-:W3:Y:S01]  /*4190*/  LDCU UR15, c[0x0][0xb0c] ;  /* 0x00016180ff0f77ac */ /* 0x000ee20008000800 */
[----:B------:R-:W2:Y:S06]  /*41a0*/  LDCU UR46, c[0x0][0xb20] ;  /* 0x00016400ff2e77ac */ /* 0x000eac0008000800 */
[----:B------:R-:W4:Y:S01]  /*41b0*/  LDC.64 R4, c[0x0][0x890] ;  /* 0x00022400ff047b82 */ /* 0x000f220000000a00 */
[----:B------:R-:W2:Y:S01]  /*41c0*/  LDCU UR4, c[0x0][0xb30] ;  /* 0x00016600ff0477ac */ /* 0x000ea20008000800 */
[----:B-1----:R-:W-:-:S02]  /*41d0*/  UIMAD.WIDE.U32 UR6, UR37, UR48, URZ ;  /* 0x00000030250672a5 */ /* 0x002fc4000f8e00ff */
[----:B---3--:R-:W-:Y:S01]  /*41e0*/  UIMAD.WIDE.U32 UR8, UR31, UR51, URZ ;  /* 0x000000331f0872a5 */ /* 0x008fe2000f8e00ff */
[----:B------:R-:W-:Y:S01]  /*41f0*/  UMOV UR21, 0x400 ;  /* 0x0000040000157882 */ /* 0x000fe20000000000 */
[----:B------:R-:W-:Y:S02]  /*4200*/  UPLOP3.LUT UP1, UPT, UPT, UPT, UPT, 0x40, 0x4 ;  /* 0x000000000004789c */ /* 0x000fe40003f2e870 */
[----:B------:R-:W-:Y:S01]  /*4210*/  ULEA UR21, UR52, UR21, 0x18 ;  /* 0x0000001534157291 */ /* 0x000fe2000f8ec0ff */
[----:B------:R-:W-:Y:S02]  /*4220*/  UMOV UR6, UR7 ;  /* 0x0000000700067c82 */ /* 0x000fe40008000000 */
[----:B------:R-:W-:Y:S01]  /*4230*/  UMOV UR38, UR9 ;  /* 0x0000000900267c82 */ /* 0x000fe20008000000 */
[----:B------:R-:W-:Y:S02]  /*4240*/  UISETP.GE.AND UP0, UPT, UR45, 0x1, UPT ;  /* 0x000000012d00788c */ /* 0x000fe4000bf06270 */
[----:B------:R-:W-:Y:S01]  /*4250*/  UISETP.NE.AND UP4, UPT, UR45, 0x1, UPT ;  /* 0x000000012d00788c */ /* 0x000fe2000bf85270 */
[----:B------:R-:W1:Y:S01]  /*4260*/  LDCU.64 UR22, c[0x0][0xb28] ;  /* 0x00016500ff1677ac */ /* 0x000e620008000a00 */
[----:B------:R-:W-:-:S02]  /*4270*/  UISETP.NE.AND UP6, UPT, UR15, 0x1, UPT ;  /* 0x000000010f00788c */ /* 0x000fc4000bfc5270 */
[----:B------:R-:W-:Y:S02]  /*4280*/  UISETP.NE.AND UP5, UPT, UR50, 0x1, UPT ;  /* 0x000000013200788c */ /* 0x000fe4000bfa5270 */
[----:B------:R-:W-:Y:S02]  /*4290*/  UIADD3 UR41, UPT, UPT, UR21, 0x30, URZ ;  /* 0x0000003015297890 */ /* 0x000fe4000fffe0ff */
[----:B------:R-:W-:Y:S02]  /*42a0*/  UIADD3 UR33, UPT, UPT, UR21, 0x38, URZ ;  /* 0x0000003815217890 */ /* 0x000fe4000fffe0ff */
[----:B------:R-:W-:Y:S02]  /*42b0*/  UIADD3 UR25, UPT, UPT, UR21, 0x40, URZ ;  /* 0x0000004015197890 */ /* 0x000fe4000fffe0ff */
[----:B------:R-:W-:Y:S02]  /*42c0*/  UIADD3 UR17, UPT, UPT, UR21, 0x48, URZ ;  /* 0x0000004815117890 */ /* 0x000fe4000fffe0ff */
[----:B------:R-:W-:-:S02]  /*42d0*/  USHF.R.U32.HI UR39, URZ, UR49, UR6 ;  /* 0x00000031ff277299 */ /* 0x000fc40008011606 */
[----:B--2---:R-:W-:Y:S02]  /*42e0*/  USHF.R.U32.HI UR38, URZ, UR46, UR38 ;  /* 0x0000002eff267299 */ /* 0x004fe40008011626 */
[----:B------:R-:W-:-:S11]  /*42f0*/  UISETP.NE.AND UP3, UPT, UR4, 0x1, UPT ;  /* 0x000000010400788c */ /* 0x000fd6000bf65270 */
.L_x_88:
[C---:B------:R-:W-:Y:S02]  /*4300*/  LEA R12, R14.reuse, UR21, 0x3 ;  /* 0x000000150e0c7c11 */ /* 0x040fe4000f8e18ff */
[----:B------:R-:W-:Y:S02]  /*4310*/  SHF.L.U32 R0, R13, 0x1f, RZ ;  /* 0x0000001f0d007819 */ /* 0x000fe400000006ff */
[----:B------:R-:W-:Y:S02]  /*4320*/  LEA R8, R14, UR21, 0x4 ;  /* 0x000000150e087c11 */ /* 0x000fe4000f8e20ff */
[----:B--2---:R-:W2:Y:S02]  /*4330*/  SYNCS.PHASECHK.TRANS64.TRYWAIT P0, [R12+URZ+0x80], R0 ;  /* 0x000080000c0075a7 */ /* 0x004ea400080011ff */
[----:B--2---:R-:W-:Y:S05]  /*4340*/  @!P0 BRA `(.L_x_74) ;  /* 0x00000078009c8947 */ /* 0x004fea0003800000 */
.L_x_198:
[----:B------:R-:W3:Y:S01]  /*4350*/  LDS.128 R8, [R8+0x110] ;  /* 0x0001100008087984 */ /* 0x000ee20000000c00 */
[----:B------:R-:W-:Y:S01]  /*4360*/  UISETP.GE.AND UP0, UPT, UR45, 0x1, UPT ;  /* 0x000000012d00788c */ /* 0x000fe2000bf06270 */
[----:B------:R-:W-:Y:S01]  /*4370*/  @!PT LDS RZ, [RZ] ;  /* 0x00000000fffff984 */ /* 0x000fe20000000800 */
[----:B------:R-:W-:Y:S01]  /*4380*/  @!PT LDS RZ, [RZ] ;  /* 0x00000000fffff984 */ /* 0x000fe20000000800 */
[----:B------:R-:W-:Y:S01]  /*4390*/  @!PT LDS RZ, [RZ] ;  /* 0x00000000fffff984 */ /* 0x000fe20000000800 */
[----:B------:R-:W-:Y:S01]  /*43a0*/  @!PT LDS RZ, [RZ] ;  /* 0x00000000fffff984 */ /* 0x000fe20000000800 */
[----:B------:R1:W-:Y:S06]  /*43b0*/  MEMBAR.ALL.CTA ;  /* 0x0000000000007992 */ /* 0x0003ec0000008000 */
[----:B-1----:R-:W1:Y:S01]  /*43c0*/  FENCE.VIEW.ASYNC.S ;  /* 0x00000000000073c6 */ /* 0x002e620000000000 */
[----:B---3--:R-:W-:Y:S11]  /*43d0*/  LOP3.LUT P0, RZ, R10, 0x1, RZ, 0xc0, !PT ;  /* 0x000000010aff7812 */ /* 0x008ff6000780c0ff */
[----:B------:R-:W-:Y:S02]  /*43e0*/  @!UPT UIADD3 URZ, UPT, UPT, URZ, URZ, URZ ;  /* 0x000000fffffff290 */ /* 0x000fe4000fffe0ff */
[----:B-1----:R-:W-:Y:S01]  /*43f0*/  VOTEU.ANY UP2, P0 ;  /* 0x0000000000ff7886 */ /* 0x002fe20000040100 */
[----:B------:R-:W-:Y:S11]  /*4400*/  PLOP3.LUT P0, PT, PT, PT, UP2, 0x80, 0x8 ;  /* 0x000000000008781c */ /* 0x000ff60003f0f028 */
[----:B------:R-:W-:Y:S02]  /*4410*/  @!UPT UIADD3 URZ, UPT, UPT, URZ, URZ, URZ ;  /* 0x000000fffffff290 */ /* 0x000fe4000fffe0ff */
[----:B--2---:R-:W-:Y:S02]  /*4420*/  @P0 SHF.R.U32.HI R0, RZ, 0x10, R9 ;  /* 0x00000010ff000819 */ /* 0x004fe40000011609 */
[----:B------:R-:W-:Y:S02]  /*4430*/  @P0 MOV R6, R8 ;  /* 0x0000000800060202 */ /* 0x000fe40000000f00 */
[----:B------:R-:W-:Y:S01]  /*4440*/  @P0 R2UR UR4, R0 ;  /* 0x00000000000402ca */ /* 0x000fe200000e0000 */
[----:B------:R-:W-:Y:S01]  /*4450*/  VIADD R0, R12, 0x90 ;  /* 0x000000900c007836 */ /* 0x000fe20000000000 */
[----:B------:R-:W-:Y:S02]  /*4460*/  @P0 LOP3.LUT R8, R9, 0xffff, RZ, 0xc0, !PT ;  /* 0x0000ffff09080812 */ /* 0x000fe400078ec0ff */
[----:B------:R-:W-:Y:S02]  /*4470*/  @P0 R2UR UR6, R6 ;  /* 0x00000000060602ca */ /* 0x000fe400000e0000 */
[----:B------:R-:W-:Y:S02]  /*4480*/  PRMT R0, RZ, 0x654, R0 ;  /* 0x00000654ff007816 */ /* 0x000fe40000000000 */
[----:B------:R-:W-:Y:S02]  /*4490*/  @P0 R2UR UR5, R8 ;  /* 0x00000000080502ca */ /* 0x000fe400000e0000 */
[----:B------:R1:W-:Y:S03]  /*44a0*/  SYNCS.ARRIVE.TRANS64.RED.A1T0 RZ, [R0+URZ], RZ ;  /* 0x000000ff00ff79a7 */ /* 0x0003e600081004ff */
[----:B------:R-:W-:Y:S04]  /*44b0*/  @UP2 UMOV UR30, UR4 ;  /* 0x00000004001e2c82 */ /* 0x000fe80008000000 */
[----:B------:R-:W-:Y:S04]  /*44c0*/  @UP2 UMOV UR14, UR6 ;  /* 0x00000006000e2c82 */ /* 0x000fe80008000000 */
[----:B------:R-:W-:Y:S01]  /*44d0*/  @UP2 UMOV UR13, UR5 ;  /* 0x00000005000d2c82 */ /* 0x000fe20008000000 */
[----:B------:R-:W-:Y:S05]  /*44e0*/  BRA.U !UP0, `(.L_x_75) ;  /* 0x0000000108a47547 */ /* 0x000fea000b800000 */
[----:B------:R-:W-:Y:S02]  /*44f0*/  UIMAD.WIDE.U32 UR18, UR13, UR51, URZ ;  /* 0x000000330d1272a5 */ /* 0x000fe4000f8e00ff */
[----:B------:R-:W-:Y:S02]  /*4500*/  UIMAD.WIDE.U32 UR26, UR14, UR48, URZ ;  /* 0x000000300e1a72a5 */ /* 0x000fe4000f8e00ff */
[----:B------:R-:W-:Y:S02]  /*4510*/  USEL UR4, UR31, UR38, !UP5 ;  /* 0x000000261f047287 */ /* 0x000fe4000e800000 */
[----:B------:R-:W-:Y:S02]  /*4520*/  USEL UR7, UR37, UR39, !UP6 ;  /* 0x0000002725077287 */ /* 0x000fe4000f000000 */
[----:B------:R-:W-:Y:S02]  /*4530*/  UIMAD.WIDE.U32 UR8, UR4, UR22, URZ ;  /* 0x00000016040872a5 */ /* 0x000fe4000f8e00ff */
[----:B------:R-:W-:Y:S01]  /*4540*/  UIMAD.WIDE.U32 UR10, UR7, UR22, URZ ;  /* 0x00000016070a72a5 */ /* 0x000fe2000f8e00ff */
[----:B------:R-:W-:Y:S02]  /*4550*/  UMOV UR5, UR19 ;  /* 0x0000001300057c82 */ /* 0x000fe40008000000 */
[----:B------:R-:W-:Y:S03]  /*4560*/  USHF.R.U32.HI UR6, URZ, UR46, UR5 ;  /* 0x0000002eff067299 */ /* 0x000fe60008011605 */
[----:B------:R-:W-:Y:S01]  /*4570*/  UMOV UR5, UR27 ;  /* 0x0000001b00057c82 */ /* 0x000fe20008000000 */
[----:B------:R-:W-:Y:S02]  /*4580*/  USEL UR6, UR13, UR6, !UP5 ;  /* 0x000000060d067287 */ /* 0x000fe4000e800000 */
[----:B------:R-:W-:Y:S03]  /*4590*/  USHF.R.U32.HI UR12, URZ, UR49, UR5 ;  /* 0x00000031ff0c7299 */ /* 0x000fe60008011605 */
[----:B------:R-:W-:Y:S02]  /*45a0*/  UMOV UR5, UR9 ;  /* 0x0000000900057c82 */ /* 0x000fe40008000000 */
[----:B------:R-:W-:Y:S03]  /*45b0*/  @UP4 USHF.R.U32.HI UR4, URZ, UR23, UR5 ;  /* 0x00000017ff044299 */ /* 0x000fe60008011605 */
[----:B------:R-:W-:Y:S01]  /*45c0*/  UMOV UR5, UR11 ;  /* 0x0000000b00057c82 */ /* 0x000fe20008000000 */
[----:B------:R-:W-:Y:S02]  /*45d0*/  UIMAD UR4, UR45, UR4, URZ ;  /* 0x000000042d0472a4 */ /* 0x000fe4000f8e02ff */
[----:B------:R-:W-:Y:S02]  /*45e0*/  @UP4 USHF.R.U32.HI UR7, URZ, UR23, UR5 ;  /* 0x00000017ff074299 */ /* 0x000fe40008011605 */
[----:B------:R-:W-:Y:S02]  /*45f0*/  UIMAD.WIDE.U32 UR10, UR6, UR22, URZ ;  /* 0x00000016060a72a5 */ /* 0x000fe4000f8e00ff */
[----:B------:R-:W-:Y:S02]  /*4600*/  USEL UR5, UR14, UR12, !UP6 ;  /* 0x0000000c0e057287 */ /* 0x000fe4000f000000 */
[----:B------:R-:W-:Y:S02]  /*4610*/  UIMAD UR8, UR45, UR7, URZ ;  /* 0x000000072d0872a4 */ /* 0x000fe4000f8e02ff */
[----:B------:R-:W-:Y:S03]  /*4620*/  UISETP.GE.AND UP0, UPT, UR6, UR4, UPT ;  /* 0x000000040600728c */ /* 0x000fe6000bf06270 */
[----:B------:R-:W-:Y:S01]  /*4630*/  UMOV UR4, UR11 ;  /* 0x0000000b00047c82 */ /* 0x000fe20008000000 */
[----:B------:R-:W-:Y:S02]  /*4640*/  UISETP.GE.OR UP0, UPT, UR5, UR8, UP0 ;  /* 0x000000080500728c */ /* 0x000fe40008706670 */
[----:B------:R-:W-:Y:S02]  /*4650*/  USHF.R.U32.HI UR4, URZ, UR23, UR4 ;  /* 0x00000017ff047299 */ /* 0x000fe40008011604 */
[----:B------:R-:W-:Y:S02]  /*4660*/  UIMAD.WIDE.U32 UR8, UR5, UR22, URZ ;  /* 0x00000016050872a5 */ /* 0x000fe4000f8e00ff */
[----:B------:R-:W-:Y:S04]  /*4670*/  USEL UR10, UR6, UR4, !UP4 ;  /* 0x00000004060a7287 */ /* 0x000fe8000e000000 */
[----:B------:R-:W-:Y:S01]  /*4680*/  UIADD3 UR11, UPT, UPT, -UR10, URZ, URZ ;  /* 0x000000ff0a0b7290 */ /* 0x000fe2000fffe1ff */
[----:B------:R-:W-:Y:S02]  /*4690*/  @!UP0 UMOV UR4, UR9 ;  /* 0x0000000900048c82 */ /* 0x000fe40008000000 */
[----:B------:R-:W-:Y:S02]  /*46a0*/  @!UP0 USHF.R.U32.HI UR4, URZ, UR23, UR4 ;  /* 0x00000017ff048299 */ /* 0x000fe40008011604 */
[----:B------:R-:W-:Y:S02]  /*46b0*/  UIMAD UR8, UR45, UR11, UR6 ;  /* 0x0000000b2d0872a4 */ /* 0x000fe4000f8e0206 */
[----:B------:R-:W-:Y:S04]  /*46c0*/  @!UP0 USEL UR4, UR5, UR4, !UP4 ;  /* 0x0000000405048287 */ /* 0x000fe8000e000000 */
[----:B------:R-:W-:Y:S02]  /*46d0*/  @!UP0 UIMAD UR7, UR7, UR8, UR4 ;  /* 0x00000008070782a4 */ /* 0x000fe4000f8e0204 */
[----:B------:R-:W-:Y:S02]  /*46e0*/  @!UP0 UIADD3 UR9, UPT, UPT, UR10, -UR4, URZ ;  /* 0x800000040a098290 */ /* 0x000fe4000fffe0ff */
[----:B------:R-:W-:Y:S02]  /*46f0*/  UIADD3 UR8, UPT, UPT, -UR6, URZ, URZ ;  /* 0x000000ff06087290 */ /* 0x000fe4000fffe1ff */
[----:B------:R-:W-:Y:S02]  /*4700*/  UIADD3 UR4, UPT, UPT, -UR5, URZ, URZ ;  /* 0x000000ff05047290 */ /* 0x000fe4000fffe1ff */
[----:B------:R-:W-:Y:S03]  /*4710*/  @!UP0 UIMAD UR6, UR9, UR45, UR5 ;  /* 0x0000002d090682a4 */ /* 0x000fe6000f8e0205 */
[----:B------:R-:W-:Y:S01]  /*4720*/  @!UP0 UMOV UR5, UR7 ;  /* 0x0000000700058c82 */ /* 0x000fe20008000000 */
[----:B------:R-:W-:Y:S02]  /*4730*/  UIMAD UR7, UR15, UR4, UR14 ;  /* 0x000000040f0772a4 */ /* 0x000fe4000f8e020e */
[----:B------:R-:W-:Y:S02]  /*4740*/  UIMAD UR4, UR50, UR8, UR13 ;  /* 0x00000008320472a4 */ /* 0x000fe4000f8e020d */
[----:B------:R-:W-:Y:S02]  /*4750*/  UIMAD UR14, UR5, UR15, UR7 ;  /* 0x0000000f050e72a4 */ /* 0x000fe4000f8e0207 */
[----:B------:R-:W-:Y:S11]  /*4760*/  UIMAD UR13, UR6, UR50, UR4 ;  /* 0x00000032060d72a4 */ /* 0x000ff6000f8e0204 */
[----:B------:R-:W-:Y:S01]  /*4770*/  @!UPT UIADD3 URZ, UPT, UPT, URZ, URZ, URZ ;  /* 0x000000fffffff290 */ /* 0x000fe2000fffe0ff */
.L_x_75:
[----:B------:R-:W2:Y:S01]  /*4780*/  @!UP3 LDCU.128 UR8, c[0x0][0xb10] ;  /* 0x00016200ff08b7ac */ /* 0x000ea20008000c00 */
[----:B------:R-:W-:Y:S01]  /*4790*/  IMAD.MOV.U32 R10, RZ, RZ, 0x1 ;  /* 0x00000001ff0a7424 */ /* 0x000fe200078e00ff */
[C---:B----4-:R-:W-:Y:S02]  /*47a0*/  ISETP.NE.U32.AND P1, PT, R4.reuse, RZ, PT ;  /* 0x000000ff0400720c */ /* 0x050fe40003f25070 */
[----:B------:R-:W-:Y:S02]  /*47b0*/  ISETP.NE.U32.AND P0, PT, R4, RZ, PT ;  /* 0x000000ff0400720c */ /* 0x000fe40003f05070 */
[C---:B------:R-:W-:Y:S01]  /*47c0*/  ISETP.NE.AND.EX P1, PT, R5.reuse, RZ, PT, P1 ;  /* 0x000000ff0500720c */ /* 0x040fe20003f25310 */
[----:B------:R-:W3:Y:S01]  /*47d0*/  @!UP3 LDCU UR5, c[0x0][0xb0c] ;  /* 0x00016180ff05b7ac */ /* 0x000ee20008000800 */
[----:B------:R-:W-:Y:S02]  /*47e0*/  ISETP.NE.AND.EX P0, PT, R5, RZ, PT, P0 ;  /* 0x000000ff0500720c */ /* 0x000fe40003f05300 */
[----:B------:R-:W-:Y:S01]  /*47f0*/  SHF.L.U32 R10, R10, 0x1f, RZ ;  /* 0x0000001f0a0a7819 */ /* 0x000fe200000006ff */
[----:B------:R-:W-:Y:S02]  /*4800*/  USHF.L.U32 UR43, UR16, 0x7, URZ ;  /* 0x00000007102b7899 */ /* 0x000fe400080006ff */
[----:B------:R-:W-:Y:S02]  /*4810*/  USHF.L.U32 UR42, UR20, 0x7, URZ ;  /* 0x00000007142a7899 */ /* 0x000fe400080006ff */
[----:B--2---:R-:W-:Y:S07]  /*4820*/  UIMAD.WIDE.U32 UR6, UR14, UR8, URZ ;  /* 0x000000080e0672a5 */ /* 0x004fee000f8e00ff */
[----:B------:R-:W-:Y:S01]  /*4830*/  @!UP3 UMOV UR4, UR7 ;  /* 0x000000070004bc82 */ /* 0x000fe20008000000 */
[----:B---3--:R-:W-:Y:S02]  /*4840*/  @!UP3 UISETP.NE.AND UP0, UPT, UR5, 0x1, UPT ;  /* 0x000000010500b88c */ /* 0x008fe4000bf05270 */
[----:B------:R-:W-:Y:S02]  /*4850*/  @!UP3 USHF.R.U32.HI UR4, URZ, UR9, UR4 ;  /* 0x00000009ff04b299 */ /* 0x000fe40008011604 */
[----:B------:R-:W-:Y:S02]  /*4860*/  UIMAD.WIDE.U32 UR6, UR13, UR11, URZ ;  /* 0x0000000b0d0672a5 */ /* 0x000fe4000f8e00ff */
[----:B------:R-:W-:Y:S02]  /*4870*/  @!UP3 USEL UR8, UR14, UR4, !UP0 ;  /* 0x000000040e08b287 */ /* 0x000fe4000c000000 */
[----:B------:R-:W-:Y:S03]  /*4880*/  @!UP3 UISETP.NE.AND UP0, UPT, UR10, 0x1, UPT ;  /* 0x000000010a00b88c */ /* 0x000fe6000bf05270 */
[----:B------:R-:W-:Y:S02]  /*4890*/  @!UP3 UMOV UR6, UR7 ;  /* 0x000000070006bc82 */ /* 0x000fe40008000000 */
[----:B------:R-:W2:Y:S02]  /*48a0*/  @!UP3 LDCU UR4, c[0x0][0xb20] ;  /* 0x00016400ff04b7ac */ /* 0x000ea40008000800 */
[----:B--2---:R-:W-:Y:S04]  /*48b0*/  @!UP3 USHF.R.U32.HI UR6, URZ, UR4, UR6 ;  /* 0x00000004ff06b299 */ /* 0x004fe80008011606 */
[----:B------:R-:W-:Y:S04]  /*48c0*/  @!UP3 USEL UR6, UR13, UR6, !UP0 ;  /* 0x000000060d06b287 */ /* 0x000fe8000c000000 */
[----:B------:R-:W-:Y:S02]  /*48d0*/  @!UP3 UIADD3 UR4, UPT, UPT, -UR8, UR6, URZ ;  /* 0x000000060804b290 */ /* 0x000fe4000fffe1ff */
[----:B------:R-:W-:Y:S02]  /*48e0*/  @!UP3 UIADD3 UR6, UPT, UPT, UR8, -UR6, URZ ;  /* 0x800000060806b290 */ /* 0x000fe4000fffe0ff */
[----:B------:R-:W-:Y:S02]  /*48f0*/  @!UP3 UIMAD UR14, UR4, UR5, UR14 ;  /* 0x00000005040eb2a4 */ /* 0x000fe4000f8e020e */
[----:B------:R-:W-:Y:S01]  /*4900*/  @!UP3 UIMAD UR13, UR6, UR10, UR13 ;  /* 0x0000000a060db2a4 */ /* 0x000fe2000f8e020d */
[----:B------:R-:W-:Y:S11]  /*4910*/  BRA.U UP1, `(.L_x_76) ;  /* 0x0000000101107547 */ /* 0x000ff6000b800000 */
[----:B------:R-:W-:Y:S04]  /*4920*/  MOV R6, UR53 ;  /* 0x0000003500067c02 */ /* 0x000fe80008000f00 */
[----:B------:R-:W-:Y:S04]  /*4930*/  SHF.L.U32 R6, R6, 0x1f, RZ ;  /* 0x0000001f06067819 */ /* 0x000fe800000006ff */
[----:B------:R-:W2:Y:S02]  /*4940*/  SYNCS.PHASECHK.TRANS64.TRYWAIT P2, [UR21+0x78], R6 ;  /* 0x00007806ff0075a7 */ /* 0x000ea40008041115 */
[----:B--2---:R-:W-:Y:S05]  /*4950*/  @!P2 BRA `(.L_x_77) ;  /* 0x00000074002ca947 */ /* 0x004fea0003800000 */
.L_x_76:
[----:B------:R-:W-:Y:S05]  /*4960*/  @!P1 BRA `(.L_x_78) ;  /* 0x0000000000309947 */ /* 0x000fea0003800000 */
[----:B------:R-:W-:Y:S01]  /*4970*/  ISETP.NE.U32.AND P1, PT, R2, RZ, PT ;  /* 0x000000ff0200720c */ /* 0x000fe20003f25070 */
[----:B------:R-:W2:Y:S01]  /*4980*/  LDCU.64 UR4, c[0x0][0x358] ;  /* 0x00006b00ff0477ac */ /* 0x000ea20008000a00 */
[----:B------:R-:W-:Y:S02]  /*4990*/  IMAD.MOV.U32 R52, RZ, RZ, 0x1 ;  /* 0x00000001ff347424 */ /* 0x000fe400078e00ff */
[----:B------:R-:W-:Y:S11]  /*49a0*/  ISETP.NE.AND.EX P1, PT, R3, RZ, PT, P1 ;  /* 0x000000ff0300720c */ /* 0x000ff60003f25310 */
[----:B------:R-:W-:Y:S02]  /*49b0*/  @!UPT UIADD3 URZ, UPT, UPT, URZ, URZ, URZ ;  /* 0x000000fffffff290 */ /* 0x000fe4000fffe0ff */
[----:B------:R-:W3:Y:S01]  /*49c0*/  @P1 LDC.64 R8, c[0x0][0x888] ;  /* 0x00022200ff081b82 */ /* 0x000ee20000000a00 */
[----:B-1----:R-:W-:Y:S04]  /*49d0*/  @P1 IMAD R0, R4, UR36, RZ ;  /* 0x0000002404001c24 */ /* 0x002fe8000f8e02ff */
[----:B---3--:R-:W-:Y:S04]  /*49e0*/  @P1 IMAD.WIDE R8, R0, 0x4, R8 ;  /* 0x0000000400081825 */ /* 0x008fe800078e0208 */
[----:B------:R-:W-:Y:S01]  /*49f0*/  HFMA2 R0, -RZ, RZ, 0, 5.9604644775390625e-08 ;  /* 0x00000001ff007431 */ /* 0x000fe200000001ff */
[----:B--2--5:R2:W5:Y:S04]  /*4a00*/  @P1 LDG.E R27, desc[UR4][R8.64] ;  /* 0x00000004081b1981 */ /* 0x024568000c1e1900 */
[----:B------:R-:W-:Y:S01]  /*4a10*/  @!P1 PRMT R52, R0, 0x7610, R52 ;  /* 0x0000761000349816 */ /* 0x000fe20000000034 */
[----:B--2---:R-:W3:Y:S06]  /*4a20*/  @!P1 LDC R27, c[0x0][0x880] ;  /* 0x00022000ff1b9b82 */ /* 0x004eec0000000800 */
.L_x_78:
[----:B---3-5:R-:W-:Y:S01]  /*4a30*/  @!P0 FSETP.EQ.AND P1, PT, R27, RZ, PT ;  /* 0x000000ff1b00820b */ /* 0x028fe20003f22000 */
[----:B------:R-:W-:Y:S01]  /*4a40*/  @!UPT UIADD3 URZ, UPT, UPT, URZ, URZ, URZ ;  /* 0x000000fffffff290 */ /* 0x000fe2000fffe0ff */
[----:B------:R-:W-:Y:S11]  /*4a50*/  @!P0 BRA `(.L_x_79) ;  /* 0x0000000000188947 */ /* 0x000ff60003800000 */
[----:B------:R-:W-:Y:S02]  /*4a60*/  LOP3.LUT P0, RZ, R52, 0xff, RZ, 0xc0, !PT ;  /* 0x000000ff34ff7812 */ /* 0x000fe4000780c0ff */
[----:B------:R-:W-:Y:S04]  /*4a70*/  ISETP.NE.U32.AND P1, PT, R2, RZ, PT ;  /* 0x000000ff0200720c */ /* 0x000fe80003f25070 */
[----:B------:R-:W-:Y:S04]  /*4a80*/  ISETP.NE.AND.EX P1, PT, R3, RZ, PT, P1 ;  /* 0x000000ff0300720c */ /* 0x000fe80003f25310 */
[----:B------:R-:W-:Y:S03]  /*4a90*/  PLOP3.LUT P1, PT, P1, PT, PT, 0x8, 0x80 ;  /* 0x000000000080781c */ /* 0x000fe60000f2e170 */
[----:B------:R-:W-:Y:S11]  /*4aa0*/  @P0 FSETP.EQ.AND P1, PT, R27, RZ, PT ;  /* 0x000000ff1b00020b */ /* 0x000ff60003f22000 */
[----:B------:R-:W-:Y:S02]  /*4ab0*/  @!UPT UIADD3 URZ, UPT, UPT, URZ, URZ, URZ ;  /* 0x000000fffffff290 */ /* 0x000fe4000fffe0ff */
.L_x_79:
[----:B------:R-:W2:Y:S01]  /*4ac0*/  SYNCS.PHASECHK.TRANS64.TRYWAIT P2, [UR21+0x50], R10 ;  /* 0x0000500aff0075a7 */ /* 0x000ea20008041115 */
[----:B------:R-:W-:Y:S04]  /*4ad0*/  ELECT P0, URZ, PT ;  /* 0x0000000000ff782f */ /* 0x000fe80003800000 */
[----:B------:R-:W-:Y:S11]  /*4ae0*/  PLOP3.LUT P1, PT, P1, P0, PT, 0xf2, 0x2f ;  /* 0x00000000002f781c */ /* 0x000ff60000f21e72 */
[----:B------:R-:W-:Y:S02]  /*4af0*/  @!UPT UIADD3 URZ, UPT, UPT, URZ, URZ, URZ ;  /* 0x000000fffffff290 */ /* 0x000fe4000fffe0ff */
[----:B------:R-:W-:Y:S05]  /*4b00*/  @!P1 IADD3 R8, P0, PT, R16, 0x580, RZ ;  /* 0x0000058010089810 */ /* 0x000fea0007f1e0ff */
[----:B-1----:R-:W-:Y:S01]  /*4b10*/  @!P1 IMAD.X R6, RZ, RZ, R17, P0 ;  /* 0x000000ffff069224 */ /* 0x002fe200000e0611 */
[----:B--2---:R-:W-:Y:S07]  /*4b20*/  @!P2 BRA `(.L_x_80) ;  /* 0x0000007000d0a947 */ /* 0x004fee0003800000 */
.L_x_201:
[----:B------:R-:W-:Y:S01]  /*4b30*/  @!P1 R2UR UR5, R8 ;  /* 0x00000000080592ca */ /* 0x000fe200000e0000 */
[----:B------:R-:W-:Y:S01]  /*4b40*/  VOTEU.ALL UP0, P1 ;  /* 0x0000000000ff7886 */ /* 0x000fe20000800000 */
[----:B------:R-:W-:Y:S01]  /*4b50*/  @!P1 R2UR UR4, R6 ;  /* 0x00000000060492ca */ /* 0x000fe200000e0000 */
[----:B-1----:R-:W-:Y:S01]  /*4b60*/  @!P1 IMAD.MOV.U32 R0, RZ, RZ, 0x2000 ;  /* 0x00002000ff009424 */ /* 0x002fe200078e00ff */
[----:B------:R-:W-:Y:S01]  /*4b70*/  UMOV UR8, 0x0 ;  /* 0x0000000000087882 */ /* 0x000fe20000000000 */
[----:B------:R-:W-:Y:S01]  /*4b80*/  UMOV UR9, 0x10000000 ;  /* 0x1000000000097882 */ /* 0x000fe20000000000 */
[----:B------:R-:W-:Y:S01]  /*4b90*/  @!UP0 UIADD3 UR40, UPT, UPT, UR21, 0x200, URZ ;  /* 0x0000020015288890 */ /* 0x000fe2000fffe0ff */
[----:B------:R-:W-:Y:S01]  /*4ba0*/  VOTEU.ALL UP0, P1 ;  /* 0x0000000000ff7886 */ /* 0x000fe20000800000 */
[----:B------:R-:W-:Y:S01]  /*4bb0*/  UMOV UR44, UR36 ;  /* 0x00000024002c7c82 */ /* 0x000fe20008000000 */
[----:B------:R-:W-:Y:S04]  /*4bc0*/  UPRMT UR6, UR52, 0x654, UR41 ;  /* 0x0000065434067896 */ /* 0x000fe80008000029 */
[----:B------:R-:W-:Y:S02]  /*4bd0*/  IMAD.U32 R8, RZ, RZ, UR5 ;  /* 0x00000005ff087e24 */ /* 0x000fe4000f8e00ff */
[----:B------:R-:W-:Y:S03]  /*4be0*/  IMAD.U32 R9, RZ, RZ, UR4 ;  /* 0x00000004ff097e24 */ /* 0x000fe6000f8e00ff */
[----:B------:R-:W-:Y:S02]  /*4bf0*/  @!P1 R2UR UR4, R8 ;  /* 0x00000000080492ca */ /* 0x000fe400000e0000 */
[----:B------:R-:W-:Y:S02]  /*4c00*/  @!P1 R2UR UR5, R9 ;  /* 0x00000000090592ca */ /* 0x000fe400000e0000 */
[----:B------:R-:W-:Y:S05]  /*4c10*/  @!P1 IADD3 R8, P0, PT, R16, 0x580, RZ ;  /* 0x0000058010089810 */ /* 0x000fea0007f1e0ff */
[----:B------:R-:W-:Y:S06]  /*4c20*/  @!P1 IMAD.X R6, RZ, RZ, R17, P0 ;  /* 0x000000ffff069224 */ /* 0x000fec00000e0611 */
[----:B------:R1:W-:Y:S01]  /*4c30*/  @!UP0 UTMALDG.3D [UR40], [UR4], desc[UR8] ;  /* 0x00000828040085b4 */ /* 0x0003e20008011000 */
[----:B------:R1:W-:Y:S01]  /*4c40*/  @!P1 SYNCS.ARRIVE.TRANS64.RED.A0TR RZ, [UR21+0x30], R0 ;  /* 0x00003000ffff99a7 */ /* 0x0003e20008300415 */
[----:B------:R-:W-:Y:S01]  /*4c50*/  SYNCS.ARRIVE.TRANS64.RED.A1T0 RZ, [UR6], RZ ;  /* 0x000000ffffff79a7 */ /* 0x000fe20008100406 */
[----:B------:R-:W2:Y:S02]  /*4c60*/  SYNCS.PHASECHK.TRANS64.TRYWAIT P2, [UR21+0x58], R10 ;  /* 0x0000580aff0075a7 */ /* 0x000ea40008041115 */
[----:B-12---:R-:W-:Y:S05]  /*4c70*/  @!P2 BRA `(.L_x_81) ;  /* 0x000000700094a947 */ /* 0x006fea0003800000 */
.L_x_203:
[----:B------:R-:W-:Y:S01]  /*4c80*/  @!P1 R2UR UR5, R8 ;  /* 0x00000000080592ca */ /* 0x000fe200000e0000 */
[----:B------:R-:W-:Y:S01]  /*4c90*/  VOTEU.ALL UP0, P1 ;  /* 0x0000000000ff7886 */ /* 0x000fe20000800000 */
[----:B------:R-:W-:Y:S01]  /*4ca0*/  @!P1 R2UR UR4, R6 ;  /* 0x00000000060492ca */ /* 0x000fe200000e0000 */
[----:B-1----:R-:W-:Y:S01]  /*4cb0*/  @!P1 IMAD.MOV.U32 R0, RZ, RZ, 0x2000 ;  /* 0x00002000ff009424 */ /* 0x002fe200078e00ff */
[----:B------:R-:W-:Y:S01]  /*4cc0*/  UMOV UR8, 0x0 ;  /* 0x0000000000087882 */ /* 0x000fe20000000000 */
[----:B------:R-:W-:Y:S01]  /*4cd0*/  UMOV UR9, 0x10000000 ;  /* 0x1000000000097882 */ /* 0x000fe20000000000 */
[----:B------:R-:W-:Y:S02]  /*4ce0*/  @!UP0 UIADD3 UR34, UPT, UPT, UR42, 0x10, URZ ;  /* 0x000000102a228890 */ /* 0x000fe4000fffe0ff */
[----:B------:R-:W-:Y:S01]  /*4cf0*/  @!UP0 UIADD3 UR32, UPT, UPT, UR21, 0x2200, URZ ;  /* 0x0000220015208890 */ /* 0x000fe2000fffe0ff */
[----:B------:R-:W-:Y:S01]  /*4d00*/  VOTEU.ALL UP0, P1 ;  /* 0x0000000000ff7886 */ /* 0x000fe20000800000 */
[----:B------:R-:W-:Y:S01]  /*4d10*/  UMOV UR35, UR43 ;  /* 0x0000002b00237c82 */ /* 0x000fe20008000000 */
[----:B------:R-:W-:Y:S02]  /*4d20*/  UPRMT UR7, UR52, 0x654, UR33 ;  /* 0x0000065434077896 */ /* 0x000fe40008000021 */
        /* <DEDUP_REMOVED lines=11> */
.L_x_205:
        /* <DEDUP_REMOVED lines=10> */
[----:B------:R-:W-:Y:S02]  /*4e80*/  UMOV UR28, UR36 ;  /* 0x00000024001c7c82 */ /* 0x000fe40008000000 */
[----:B------:R-:W-:Y:S01]  /*4e90*/  IMAD.U32 R8, RZ, RZ, UR5 ;  /* 0x00000005ff087e24 */ /* 0x000fe2000f8e00ff */
[----:B------:R-:W-:Y:S01]  /*4ea0*/  UPRMT UR29, UR52, 0x654, UR25 ;  /* 0x00000654341d7896 */ /* 0x000fe20008000019 */
        /* <DEDUP_REMOVED lines=10> */
.L_x_207:
        /* <DEDUP_REMOVED lines=16> */
[----:B------:R-:W-:Y:S02]  /*5050*/  SHF.L.U32 R9, RZ, 0x1f, RZ ;  /* 0x0000001fff097819 */ /* 0x000fe400000006ff */
[----:B------:R-:W-:Y:S05]  /*5060*/  @!P1 IADD3 R8, P0, PT, R16, 0x580, RZ ;  /* 0x0000058010089810 */ /* 0x000fea0007f1e0ff */
[----:B------:R-:W-:Y:S04]  /*5070*/  @!P1 IMAD.X R6, RZ, RZ, R17, P0 ;  /* 0x000000ffff069224 */ /* 0x000fe800000e0611 */
[----:B------:R1:W-:Y:S01]  /*5080*/  @!UP0 UTMALDG.3D [UR16], [UR4], desc[UR8] ;  /* 0x00000810040085b4 */ /* 0x0003e20008011000 */
[----:B------:R1:W-:Y:S01]  /*5090*/  @!P1 SYNCS.ARRIVE.TRANS64.RED.A0TR RZ, [UR21+0x48], R0 ;  /* 0x00004800ffff99a7 */ /* 0x0003e20008300415 */
[----:B------:R-:W-:Y:S01]  /*50a0*/  SYNCS.ARRIVE.TRANS64.RED.A1T0 RZ, [UR24], RZ ;  /* 0x000000ffffff79a7 */ /* 0x000fe20008100418 */
[----:B------:R-:W2:Y:S02]  /*50b0*/  SYNCS.PHASECHK.TRANS64.TRYWAIT P2, [UR21+0x50], R9 ;  /* 0x00005009ff0075a7 */ /* 0x000ea40008041115 */
[----:B-12---:R-:W-:Y:S05]  /*50c0*/  @!P2 BRA `(.L_x_84) ;  /* 0x0000006c00c8a947 */ /* 0x006fea0003800000 */
.L_x_209:
[----:B------:R-:W-:Y:S01]  /*50d0*/  @!P1 R2UR UR5, R8 ;  /* 0x00000000080592ca */ /* 0x000fe200000e0000 */
[----:B------:R-:W-:Y:S01]  /*50e0*/  VOTEU.ALL UP0, P1 ;  /* 0x0000000000ff7886 */ /* 0x000fe20000800000 */
[----:B------:R-:W-:Y:S01]  /*50f0*/  @!P1 R2UR UR4, R6 ;  /* 0x00000000060492ca */ /* 0x000fe200000e0000 */
[----:B-1----:R-:W-:Y:S01]  /*5100*/  @!P1 IMAD.MOV.U32 R0, RZ, RZ, 0x2000 ;  /* 0x00002000ff009424 */ /* 0x002fe200078e00ff */
[----:B------:R-:W-:Y:S01]  /*5110*/  UMOV UR18, 0x0 ;  /* 0x0000000000127882 */ /* 0x000fe20000000000 */
[----:B------:R-:W-:Y:S01]  /*5120*/  UMOV UR19, 0x10000000 ;  /* 0x1000000000137882 */ /* 0x000fe20000000000 */
[----:B------:R-:W-:Y:S01]  /*5130*/  @!UP0 UIADD3 UR10, UPT, UPT, UR42, 0x40, URZ ;  /* 0x000000402a0a8890 */ /* 0x000fe2000fffe0ff */
[----:B------:R-:W-:Y:S01]  /*5140*/  @!P1 IADD3 R8, P0, PT, R16, 0x580, RZ ;  /* 0x0000058010089810 */ /* 0x000fe20007f1e0ff */
[----:B------:R-:W-:Y:S01]  /*5150*/  @!UP0 UIADD3 UR8, UPT, UPT, UR21, 0x200, URZ ;  /* 0x0000020015088890 */ /* 0x000fe2000fffe0ff */
[----:B------:R-:W-:Y:S01]  /*5160*/  VOTEU.ALL UP0, P1 ;  /* 0x0000000000ff7886 */ /* 0x000fe20000800000 */
[----:B------:R-:W-:Y:S01]  /*5170*/  UMOV UR9, UR41 ;  /* 0x0000002900097c82 */ /* 0x000fe20008000000 */
[----:B------:R-:W-:Y:S02]  /*5180*/  UMOV UR11, UR43 ;  /* 0x0000002b000b7c82 */ /* 0x000fe40008000000 */
[----:B------:R-:W-:Y:S01]  /*5190*/  IMAD.U32 R18, RZ, RZ, UR5 ;  /* 0x00000005ff127e24 */ /* 0x000fe2000f8e00ff */
[----:B------:R-:W-:Y:S01]  /*51a0*/  UMOV UR12, UR36 ;  /* 0x00000024000c7c82 */ /* 0x000fe20008000000 */
[----:B------:R-:W-:Y:S02]  /*51b0*/  IMAD.U32 R19, RZ, RZ, UR4 ;  /* 0x00000004ff137e24 */ /* 0x000fe4000f8e00ff */
[----:B------:R-:W-:Y:S01]  /*51c0*/  @!P1 IMAD.X R6, RZ, RZ, R17, P0 ;  /* 0x000000ffff069224 */ /* 0x000fe200000e0611 */
[----:B------:R-:W-:Y:S02]  /*51d0*/  @!P1 R2UR UR4, R18 ;  /* 0x00000000120492ca */ /* 0x000fe400000e0000 */
[----:B------:R-:W-:Y:S11]  /*51e0*/  @!P1 R2UR UR5, R19 ;  /* 0x00000000130592ca */ /* 0x000ff600000e0000 */
[----:B------:R-:W-:Y:S02]  /*51f0*/  @!UPT UIADD3 URZ, UPT, UPT, URZ, URZ, URZ ;  /* 0x000000fffffff290 */ /* 0x000fe4000fffe0ff */
[----:B------:R1:W-:Y:S01]  /*5200*/  @!UP0 UTMALDG.3D [UR8], [UR4], desc[UR18] ;  /* 0x00001208040085b4 */ /* 0x0003e20008011000 */
[----:B------:R1:W-:Y:S01]  /*5210*/  @!P1 SYNCS.ARRIVE.TRANS64.RED.A0TR RZ, [UR21+0x30], R0 ;  /* 0x00003000ffff99a7 */ /* 0x0003e20008300415 */
[----:B------:R-:W-:Y:S01]  /*5220*/  SYNCS.ARRIVE.TRANS64.RED.A1T0 RZ, [UR6], RZ ;  /* 0x000000ffffff79a7 */ /* 0x000fe20008100406 */
[----:B------:R-:W2:Y:S02]  /*5230*/  SYNCS.PHASECHK.TRANS64.TRYWAIT P2, [UR21+0x58], R9 ;  /* 0x00005809ff0075a7 */ /* 0x000ea40008041115 */
[----:B-12---:R-:W-:Y:S05]  /*5240*/  @!P2 BRA `(.L_x_85) ;  /* 0x0000006c0080a947 */ /* 0x006fea0003800000 */
.L_x_211:
        /* <DEDUP_REMOVED lines=24> */
.L_x_213:
[----:B------:R-:W-:Y:S01]  /*53d0*/  @!P1 R2UR UR5, R8 ;  /* 0x00000000080592ca */ /* 0x000fe200000e0000 */
[----:B------:R-:W-:Y:S01]  /*53e0*/  VOTEU.ALL UP0, P1 ;  /* 0x0000000000ff7886 */ /* 0x000fe20000800000 */
[----:B------:R-:W-:Y:S01]  /*53f0*/  @!P1 R2UR UR4, R6 ;  /* 0x00000000060492ca */ /* 0x000fe200000e0000 */
[----:B-1----:R-:W-:Y:S01]  /*5400*/  @!P1 IMAD.MOV.U32 R0, RZ, RZ, 0x2000 ;  /* 0x00002000ff009424 */ /* 0x002fe200078e00ff */
[----:B------:R-:W-:Y:S01]  /*5410*/  UMOV UR6, 0x0 ;  /* 0x0000000000067882 */ /* 0x000fe20000000000 */
[----:B------:R-:W-:Y:S01]  /*5420*/  UMOV UR7, 0x10000000 ;  /* 0x1000000000077882 */ /* 0x000fe20000000000 */
[----:B------:R-:W-:Y:S01]  /*5430*/  @!UP0 UIADD3 UR10, UPT, UPT, UR42, 0x60, URZ ;  /* 0x000000602a0a8890 */ /* 0x000fe2000fffe0ff */
[----:B------:R-:W-:Y:S01]  /*5440*/  VIADD R14, R14, 0x1 ;  /* 0x000000010e0e7836 */ /* 0x000fe20000000000 */
[----:B------:R-:W-:Y:S01]  /*5450*/  @!UP0 UIADD3 UR8, UPT, UPT, UR21, 0x4200, URZ ;  /* 0x0000420015088890 */ /* 0x000fe2000fffe0ff */
[----:B------:R-:W-:Y:S01]  /*5460*/  VOTEU.ALL UP0, P1 ;  /* 0x0000000000ff7886 */ /* 0x000fe20000800000 */
[----:B------:R-:W-:Y:S01]  /*5470*/  UMOV UR9, UR25 ;  /* 0x0000001900097c82 */ /* 0x000fe20008000000 */
[----:B------:R-:W-:Y:S02]  /*5480*/  UMOV UR11, UR43 ;  /* 0x0000002b000b7c82 */ /* 0x000fe40008000000 */
[----:B------:R-:W-:Y:S01]  /*5490*/  IMAD.U32 R18, RZ, RZ, UR5 ;  /* 0x00000005ff127e24 */ /* 0x000fe2000f8e00ff */
[----:B------:R-:W-:Y:S01]  /*54a0*/  UMOV UR12, UR36 ;  /* 0x00000024000c7c82 */ /* 0x000fe20008000000 */
[----:B------:R-:W-:Y:S03]  /*54b0*/  IMAD.U32 R19, RZ, RZ, UR4 ;  /* 0x00000004ff137e24 */ /* 0x000fe6000f8e00ff */
        /* <DEDUP_REMOVED lines=8> */
.L_x_215:
[----:B------:R-:W-:Y:S01]  /*5540*/  @!P1 IADD3 R6, P0, PT, R16, 0x580, RZ ;  /* 0x0000058010069810 */ /* 0x000fe20007f1e0ff */
[----:B------:R-:W-:Y:S01]  /*5550*/  VOTEU.ALL UP0, P1 ;  /* 0x0000000000ff7886 */ /* 0x000fe20000800000 */
[----:B------:R-:W-:Y:S01]  /*5560*/  UMOV UR6, 0x0 ;  /* 0x0000000000067882 */ /* 0x000fe20000000000 */
[----:B------:R-:W-:Y:S01]  /*5570*/  UMOV UR7, 0x10000000 ;  /* 0x1000000000077882 */ /* 0x000fe20000000000 */
[----:B------:R-:W-:Y:S01]  /*5580*/  @!P1 R2UR UR5, R6 ;  /* 0x00000000060592ca */ /* 0x000fe200000e0000 */
[----:B-1----:R-:W-:Y:S01]  /*5590*/  @!P1 IMAD.X R0, RZ, RZ, R17, P0 ;  /* 0x000000ffff009224 */ /* 0x002fe200000e0611 */
[----:B------:R-:W-:Y:S01]  /*55a0*/  @!UP0 UIADD3 UR10, UPT, UPT, UR42, 0x70, URZ ;  /* 0x000000702a0a8890 */ /* 0x000fe2000fffe0ff */
[----:B------:R-:W-:Y:S01]  /*55b0*/  R2UR UR18, R54 ;  /* 0x00000000361272ca */ /* 0x000fe200000e0000 */
[----:B------:R-:W-:Y:S01]  /*55c0*/  @!UP0 UIADD3 UR8, UPT, UPT, UR21, 0x6200, URZ ;  /* 0x0000620015088890 */ /* 0x000fe2000fffe0ff */
[----:B------:R-:W-:Y:S01]  /*55d0*/  R2UR UR16, R55 ;  /* 0x00000000371072ca */ /* 0x000fe200000e0000 */
[----:B------:R-:W-:Y:S01]  /*55e0*/  VOTEU.ALL UP0, P1 ;  /* 0x0000000000ff7886 */ /* 0x000fe20000800000 */
[----:B------:R-:W-:Y:S01]  /*55f0*/  @!P1 R2UR UR4, R0 ;  /* 0x00000000000492ca */ /* 0x000fe200000e0000 */
[----:B------:R-:W-:Y:S01]  /*5600*/  UMOV UR9, UR17 ;  /* 0x0000001100097c82 */ /* 0x000fe20008000000 */
[----:B------:R-:W-:Y:S01]  /*5610*/  UMOV UR11, UR43 ;  /* 0x0000002b000b7c82 */ /* 0x000fe20008000000 */
[----:B------:R-:W-:Y:S01]  /*5620*/  UMOV UR12, UR36 ;  /* 0x00000024000c7c82 */ /* 0x000fe20008000000 */
[C---:B------:R-:W-:Y:S01]  /*5630*/  ISETP.NE.AND P0, PT, R14.reuse, 0x2, PT ;  /* 0x000000020e00780c */ /* 0x040fe20003f05270 */
[----:B------:R-:W-:Y:S01]  /*5640*/  UPLOP3.LUT UP1, UPT, UPT, UPT, UPT, 0x80, 0x8 ;  /* 0x000000000008789c */ /* 0x000fe20003f2f070 */
[----:B------:R-:W-:Y:S01]  /*5650*/  IMAD.U32 R8, RZ, RZ, UR5 ;  /* 0x00000005ff087e24 */ /* 0x000fe2000f8e00ff */
[----:B------:R-:W-:Y:S01]  /*5660*/  UMOV UR36, UR30 ;  /* 0x0000001e00247c82 */ /* 0x000fe20008000000 */
[----:B------:R-:W-:Y:S01]  /*5670*/  SEL R0, RZ, 0x1, P0 ;  /* 0x00000001ff007807 */ /* 0x000fe20000000000 */
[----:B------:R-:W-:Y:S01]  /*5680*/  UIADD3 UR20, UPT, UPT, UR13, UR18, URZ ;  /* 0x000000120d147290 */ /* 0x000fe2000fffe0ff */
[----:B------:R-:W-:Y:S01]  /*5690*/  SEL R14, R14, RZ, P0 ;  /* 0x000000ff0e0e7207 */ /* 0x000fe20000000000 */
[----:B------:R-:W-:Y:S01]  /*56a0*/  UIADD3 UR16, UPT, UPT, UR14, UR16, URZ ;  /* 0x000000100e107290 */ /* 0x000fe2000fffe0ff */
[----:B------:R-:W-:Y:S01]  /*56b0*/  LOP3.LUT R13, R13, R0, RZ, 0x3c, !PT ;  /* 0x000000000d0d7212 */ /* 0x000fe200078e3cff */
[----:B------:R-:W-:Y:S01]  /*56c0*/  IMAD.U32 R9, RZ, RZ, UR4 ;  /* 0x00000004ff097e24 */ /* 0x000fe2000f8e00ff */
[----:B------:R-:W-:Y:S04]  /*56d0*/  @!P1 R2UR UR4, R8 ;  /* 0x00000000080492ca */ /* 0x000fe800000e0000 */
[----:B------:R-:W-:Y:S11]  /*56e0*/  @!P1 R2UR UR5, R9 ;  /* 0x00000000090592ca */ /* 0x000ff600000e0000 */
[----:B------:R-:W-:Y:S02]  /*56f0*/  @!UPT UIADD3 URZ, UPT, UPT, URZ, URZ, URZ ;  /* 0x000000fffffff290 */ /* 0x000fe4000fffe0ff */
[----:B------:R2:W-:Y:S01]  /*5700*/  @!UP0 UTMALDG.3D [UR8], [UR4], desc[UR6] ;  /* 0x00000608040085b4 */ /* 0x0005e20008011000 */
[----:B------:R2:W-:Y:S01]  /*5710*/  @!P1 SYNCS.ARRIVE.TRANS64.RED.A0TR RZ, [UR21+0x48], R7 ;  /* 0x00004807ffff99a7 */ /* 0x0005e20008300415 */
[----:B------:R-:W-:Y:S01]  /*5720*/  SYNCS.ARRIVE.TRANS64.RED.A1T0 RZ, [UR24], RZ ;  /* 0x000000ffffff79a7 */ /* 0x000fe20008100418 */
[----:B------:R-:W-:Y:S05]  /*5730*/  BRA.U UP2, `(.L_x_88) ;  /* 0xffffffe902f07547 */ /* 0x000fea000b83ffff */
[----:B------:R-:W1:Y:S02]  /*5740*/  SYNCS.PHASECHK.TRANS64.TRYWAIT P0, [UR21+0x50], R10 ;  /* 0x0000500aff0075a7 */ /* 0x000e640008001115 */
[----:B-1----:R-:W-:Y:S05]  /*5750*/  @!P0 BRA `(.L_x_89) ;  /* 0x0000006800848947 */ /* 0x002fea0003800000 */
.L_x_217:
[----:B------:R-:W3:Y:S02]  /*5760*/  SYNCS.PHASECHK.TRANS64.TRYWAIT P0, [UR21+0x58], R10 ;  /* 0x0000580aff0075a7 */ /* 0x000ee40008001115 */
[----:B---3--:R-:W-:Y:S05]  /*5770*/  @!P0 BRA `(.L_x_90) ;  /* 0x0000006800948947 */ /* 0x008fea0003800000 */
.L_x_219:
[----:B------:R-:W3:Y:S01]  /*5780*/  SYNCS.PHASECHK.TRANS64.TRYWAIT P0, [UR21+0x60], R10 ;  /* 0x0000600aff0075a7 */ /* 0x000ee20008001115 */
[----:B-1----:R-:W-:Y:S01]  /*5790*/  HFMA2 R0, -RZ, RZ, 0, 5.9604644775390625e-08 ;  /* 0x00000001ff007431 */ /* 0x002fe200000001ff */
[----:B---3--:R-:W-:Y:S06]  /*57a0*/  @!P0 BRA `(.L_x_91) ;  /* 0x0000006800a08947 */ /* 0x008fec0003800000 */
.L_x_221:
[----:B-1----:R-:W-:Y:S02]  /*57b0*/  MOV R2, UR21 ;  /* 0x0000001500027c02 */ /* 0x002fe40008000f00 */
[----:B------:R-:W-:-:S07]  /*57c0*/  SHF.L.U32 R0, R0, 0x1f, RZ ;  /* 0x0000001f00007819 */ /* 0x000fce00000006ff */
.L_x_92:
[----:B-1----:R1:W3:Y:S02]  /*57d0*/  SYNCS.PHASECHK.TRANS64.TRYWAIT P0, [R2+URZ+0x68], R0 ;  /* 0x00006800020075a7 */ /* 0x0022e400080011ff */
[----:B---3--:R-:W-:Y:S05]  /*57e0*/  @!P0 NANOSLEEP.SYNCS 0x989680 ;  /* 0x009896800000895d */ /* 0x008fea0003900000 */
[----:B------:R-:W3:Y:S02]  /*57f0*/  @!P0 SYNCS.PHASECHK.TRANS64 P0, [R2+URZ+0x68], R0 ;  /* 0x00006800020085a7 */ /* 0x000ee400080010ff */
[----:B--23--:R-:W-:Y:S05]  /*5800*/  @P0 EXIT ;  /* 0x000000000000094d */ /* 0x00cfea0003800000 */
[----:B------:R-:W-:Y:S05]  /*5810*/  BRA `(.L_x_92) ;  /* 0xfffffffc00ec7947 */ /* 0x000fea000383ffff */
.L_x_73:
[----:B------:R-:W-:-:S06]  /*5820*/  UISETP.GE.AND UP0, UPT, UR17, 0x4, UPT ;  /* 0x000000041100788c */ /* 0x000fcc000bf06270 */
[----:B------:R-:W-:-:S13]  /*5830*/  PLOP3.LUT P0, PT, PT, PT, UP0, 0x80, 0x8 ;  /* 0x000000000008781c */ /* 0x000fda0003f0f008 */
[----:B------:R-:W-:Y:S05]  /*5840*/  @!P0 EXIT ;  /* 0x000000000000894d */ /* 0x000fea0003800000 */
[----:B------:R-:W-:Y:S01]  /*5850*/  BAR.SYNC.DEFER_BLOCKING 0x6, 0xa0 ;  /* 0x0182800000007b1d */ /* 0x000fe20000010000 */
[C---:B------:R-:W-:Y:S01]  /*5860*/  IMAD.SHL.U32 R2, R66.reuse, 0x10, RZ ;  /* 0x0000001042027824 */ /* 0x040fe200078e00ff */
[C---:B------:R-:W-:Y:S01]  /*5870*/  SHF.L.U32 R23, R66.reuse, 0x10, RZ ;  /* 0x0000001042177819 */ /* 0x040fe200000006ff */
[C---:B------:R-:W-:Y:S01]  /*5880*/  IMAD.SHL.U32 R65, R66.reuse, 0x2, RZ ;  /* 0x0000000242417824 */ /* 0x040fe200078e00ff */
[----:B------:R-:W-:Y:S01]  /*5890*/  LOP3.LUT R67, R66, 0x60, RZ, 0xc0, !PT ;  /* 0x0000006042437812 */ /* 0x000fe200078ec0ff */
[----:B------:R-:W-:Y:S01]  /*58a0*/  HFMA2 R61, -RZ, RZ, 0, 0 ;  /* 0x00000000ff3d7431 */ /* 0x000fe200000001ff */
[----:B------:R-:W-:Y:S02]  /*58b0*/  UMOV UR43, 0x400 ;  /* 0x00000400002b7882 */ /* 0x000fe40000000000 */
[----:B------:R-:W1:Y:S01]  /*58c0*/  LDC.64 R50, c[0x0][0x8b0] ;  /* 0x00022c00ff327b82 */ /* 0x000e620000000a00 */
[----:B------:R-:W-:Y:S01]  /*58d0*/  ULEA UR43, UR52, UR43, 0x18 ;  /* 0x0000002b342b7291 */ /* 0x000fe2000f8ec0ff */
[----:B------:R-:W-:Y:S01]  /*58e0*/  LOP3.LUT R3, R2, 0x60, RZ, 0xc0, !PT ;  /* 0x0000006002037812 */ /* 0x000fe200078ec0ff */
[----:B------:R-:W2:Y:S01]  /*58f0*/  LDCU.64 UR6, c[0x0][0x890] ;  /* 0x00011200ff0677ac */ /* 0x000ea20008000a00 */
[C---:B------:R-:W-:Y:S01]  /*5900*/  LOP3.LUT R64, R66.reuse, 0x2, RZ, 0xc0, !PT ;  /* 0x0000000242407812 */ /* 0x040fe200078ec0ff */
[----:B------:R-:W-:Y:S01]  /*5910*/  IMAD.MOV.U32 R22, RZ, RZ, RZ ;  /* 0x000000ffff167224 */ /* 0x000fe200078e00ff */
[----:B------:R-:W-:Y:S01]  /*5920*/  LOP3.LUT R65, R3, 0xc, R65, 0xf8, !PT ;  /* 0x0000000c03417812 */ /* 0x000fe200078ef841 */
[----:B------:R-:W-:Y:S01]  /*5930*/  UIADD3 UR4, UPT, UPT, UR43, 0x200, URZ ;  /* 0x000002002b047890 */ /* 0x000fe2000fffe0ff */
[----:B------:R-:W3:Y:S01]  /*5940*/  LDC.64 R48, c[0x0][0x8a8] ;  /* 0x00022a00ff307b82 */ /* 0x000ee20000000a00 */
[----:B------:R-:W-:Y:S01]  /*5950*/  LOP3.LUT R23, R23, 0x600000, RZ, 0xc0, !PT ;  /* 0x0060000017177812 */ /* 0x000fe200078ec0ff */
[----:B------:R-:W-:Y:S01]  /*5960*/  IMAD.MOV.U32 R59, RZ, RZ, RZ ;  /* 0x000000ffff3b7224 */ /* 0x000fe200078e00ff */
[----:B------:R-:W-:Y:S01]  /*5970*/  LOP3.LUT R65, R65, 0x790, R2, 0xf8, !PT ;  /* 0x0000079041417812 */ /* 0x000fe200078ef802 */
[----:B------:R-:W4:Y:S01]  /*5980*/  LDCU UR63, c[0x0][0x370] ;  /* 0x00006e00ff3f77ac */ /* 0x000f220008000800 */
[----:B------:R-:W-:Y:S01]  /*5990*/  IMAD.U32 R57, RZ, RZ, UR4 ;  /* 0x00000004ff397e24 */ /* 0x000fe2000f8e00ff */
[----:B------:R-:W-:-:S02]  /*59a0*/  LOP3.LUT R66, R66, 0x4, RZ, 0xc0, !PT ;  /* 0x0000000442427812 */ /* 0x000fc400078ec0ff */
[----:B------:R-:W-:Y:S01]  /*59b0*/  MOV R62, RZ ;  /* 0x000000ff003e7202 */ /* 0x000fe20000000f00 */
[----:B------:R-:W4:Y:S01]  /*59c0*/  LDS R0, [UR43+0x130] ;  /* 0x0001302bff007984 */ /* 0x000f220008000800 */
[----:B------:R-:W-:Y:S01]  /*59d0*/  LEA R65, R65, R57, 0x2 ;  /* 0x0000003941417211 */ /* 0x000fe200078e10ff */
[----:B------:R-:W1:Y:S01]  /*59e0*/  LDCU.64 UR54, c[0x0][0x348] ;  /* 0x00006900ff3677ac */ /* 0x000e620008000a00 */
[----:B--2---:R-:W-:Y:S01]  /*59f0*/  IMAD.U32 R69, RZ, RZ, UR6 ;  /* 0x00000006ff457e24 */ /* 0x004fe2000f8e00ff */
[----:B------:R-:W-:Y:S02]  /*5a00*/  MOV R68, UR7 ;  /* 0x0000000700447c02 */ /* 0x000fe40008000f00 */
[--C-:B------:R-:W-:Y:S01]  /*5a10*/  IMAD R64, R64, -0x10, R65.reuse ;  /* 0xfffffff040407824 */ /* 0x100fe200078e0241 */
[----:B------:R-:W2:Y:S01]  /*5a20*/  LDCU UR42, c[0x0][0xb0c] ;  /* 0x00016180ff2a77ac */ /* 0x000ea20008000800 */
[----:B------:R-:W-:Y:S01]  /*5a30*/  IMAD R63, R66, -0x10, R65 ;  /* 0xfffffff0423f7824 */ /* 0x000fe200078e0241 */
[----:B------:R-:W1:Y:S01]  /*5a40*/  LDCU UR39, c[0x0][0xb30] ;  /* 0x00016600ff2777ac */ /* 0x000e620008000800 */
[----:B------:R-:W1:Y:S01]  /*5a50*/  LDCU.64 UR60, c[0x0][0x888] ;  /* 0x00011100ff3c77ac */ /* 0x000e620008000a00 */
[----:B------:R-:W1:Y:S01]  /*5a60*/  LDCU.64 UR40, c[0x0][0xb28] ;  /* 0x00016500ff2877ac */ /* 0x000e620008000a00 */
[----:B------:R-:W1:Y:S01]  /*5a70*/  LDCU.128 UR56, c[0x0][0xb10] ;  /* 0x00016200ff3877ac */ /* 0x000e620008000c00 */
[----:B------:R-:W1:Y:S01]  /*5a80*/  LDCU UR62, c[0x0][0x374] ;  /* 0x00006e80ff3e77ac */ /* 0x000e620008000800 */
[----:B------:R-:W-:Y:S01]  /*5a90*/  UMOV UR53, URZ ;  /* 0x000000ff00357c82 */ /* 0x000fe20008000000 */
[----:B------:R-:W-:Y:S01]  /*5aa0*/  UMOV UR47, URZ ;  /* 0x000000ff002f7c82 */ /* 0x000fe20008000000 */
[----:B-1234-:R-:W-:-:S07]  /*5ab0*/  IMAD.IADD R23, R0, 0x1, R23 ;  /* 0x0000000100177824 */ /* 0x01efce00078e0217 */
.L_x_168:
[----:B------:R-:W-:Y:S02]  /*5ac0*/  LEA R0, R59, UR43, 0x3 ;  /* 0x0000002b3b007c11 */ /* 0x000fe4000f8e18ff */
[----:B------:R-:W-:Y:S02]  /*5ad0*/  SHF.L.U32 R2, R61, 0x1f, RZ ;  /* 0x0000001f3d027819 */ /* 0x000fe400000006ff */
[----:B-1----:R-:W-:Y:S02]  /*5ae0*/  LEA R4, R59, UR43, 0x4 ;  /* 0x0000002b3b047c11 */ /* 0x002fe4000f8e20ff */
[----:B------:R-:W1:Y:S02]  /*5af0*/  SYNCS.PHASECHK.TRANS64.TRYWAIT P0, [R0+URZ+0x80], R2 ;  /* 0x00008002000075a7 */ /* 0x000e6400080011ff */
[----:B-1-3--:R-:W-:Y:S05]  /*5b00*/  @!P0 BRA `(.L_x_93) ;  /* 0x0000006400e08947 */ /* 0x00afea0003800000 */
.L_x_222:
[----:B------:R-:W-:Y:S01]  /*5b10*/  R2UR UR7, R70 ;  /* 0x00000000460772ca */ /* 0x000fe200000e0000 */
[----:B------:R-:W2:Y:S01]  /*5b20*/  LDS.128 R4, [R4+0x110] ;  /* 0x0001100004047984 */ /* 0x000ea20000000c00 */
[----:B-1----:R-:W-:Y:S01]  /*5b30*/  VIADD R0, R0, 0x90 ;  /* 0x0000009000007836 */ /* 0x002fe20000000000 */
[----:B------:R-:W-:Y:S04]  /*5b40*/  UISETP.GE.AND UP0, UPT, UR45, 0x1, UPT ;  /* 0x000000012d00788c */ /* 0x000fe8000bf06270 */
[----:B------:R-:W-:Y:S01]  /*5b50*/  PRMT R0, RZ, 0x654, R0 ;  /* 0x00000654ff007816 */ /* 0x000fe20000000000 */
[----:B------:R-:W-:Y:S01]  /*5b60*/  @!PT LDS RZ, [RZ] ;  /* 0x00000000fffff984 */ /* 0x000fe20000000800 */
[----:B------:R-:W-:Y:S01]  /*5b70*/  @!PT LDS RZ, [RZ] ;  /* 0x00000000fffff984 */ /* 0x000fe20000000800 */
[----:B------:R-:W-:Y:S01]  /*5b80*/  @!PT LDS RZ, [RZ] ;  /* 0x00000000fffff984 */ /* 0x000fe20000000800 */
[----:B------:R-:W-:Y:S01]  /*5b90*/  @!PT LDS RZ, [RZ] ;  /* 0x00000000fffff984 */ /* 0x000fe20000000800 */
[----:B------:R1:W-:Y:S06]  /*5ba0*/  MEMBAR.ALL.CTA ;  /* 0x0000000000007992 */ /* 0x0003ec0000008000 */
[----:B-1----:R-:W1:Y:S02]  /*5bb0*/  FENCE.VIEW.ASYNC.S ;  /* 0x00000000000073c6 */ /* 0x002e640000000000 */
[----:B-1----:R1:W-:Y:S01]  /*5bc0*/  SYNCS.ARRIVE.TRANS64.RED.A1T0 RZ, [R0+URZ], RZ ;  /* 0x000000ff00ff79a7 */ /* 0x0023e200081004ff */
[----:B--2---:R-:W-:Y:S11]  /*5bd0*/  LOP3.LUT P0, RZ, R6, 0x1, RZ, 0xc0, !PT ;  /* 0x0000000106ff7812 */ /* 0x004ff6000780c0ff */
[----:B------:R-:W-:Y:S02]  /*5be0*/  @!UPT UIADD3 URZ, UPT, UPT, URZ, URZ, URZ ;  /* 0x000000fffffff290 */ /* 0x000fe4000fffe0ff */
[----:B------:R-:W-:Y:S01]  /*5bf0*/  VOTEU.ANY UP1, P0 ;  /* 0x0000000000ff7886 */ /* 0x000fe20000020100 */
[----:B------:R-:W-:Y:S01]  /*5c00*/  PLOP3.LUT P0, PT, PT, PT, UP1, 0x80, 0x8 ;  /* 0x000000000008781c */ /* 0x000fe20003f0f018 */
[----:B------:R-:W-:Y:S06]  /*5c10*/  UP2UR UR4, UPR, URZ, 0x2 ;  /* 0x00000002ff047883 */ /* 0x000fec0008000000 */
[----:B------:R-:W-:Y:S06]  /*5c20*/  IMAD.U32 R71, RZ, RZ, UR4 ;  /* 0x00000004ff477e24 */ /* 0x000fec000f8e00ff */
[----:B------:R-:W-:Y:S02]  /*5c30*/  @P0 SHF.R.U32.HI R2, RZ, 0x10, R5 ;  /* 0x00000010ff020819 */ /* 0x000fe40000011605 */
[----:B------:R-:W-:Y:S02]  /*5c40*/  @P0 MOV R3, R4 ;  /* 0x0000000400030202 */ /* 0x000fe40000000f00 */
[----:B------:R-:W-:Y:S02]  /*5c50*/  @P0 R2UR UR4, R2 ;  /* 0x00000000020402ca */ /* 0x000fe400000e0000 */
[----:B------:R-:W-:Y:S02]  /*5c60*/  @P0 LOP3.LUT R4, R5, 0xffff, RZ, 0xc0, !PT ;  /* 0x0000ffff05040812 */ /* 0x000fe400078ec0ff */
[----:B------:R-:W-:Y:S02]  /*5c70*/  @P0 R2UR UR6, R3 ;  /* 0x00000000030602ca */ /* 0x000fe400000e0000 */
[----:B------:R-:W-:Y:S07]  /*5c80*/  @P0 R2UR UR5, R4 ;  /* 0x00000000040502ca */ /* 0x000fee00000e0000 */
[----:B------:R-:W-:Y:S02]  /*5c90*/  @UP1 UMOV UR7, UR4 ;  /* 0x0000000400071c82 */ /* 0x000fe40008000000 */
[----:B------:R-:W-:Y:S02]  /*5ca0*/  IMAD.U32 R70, RZ, RZ, UR7 ;  /* 0x00000007ff467e24 */ /* 0x000fe4000f8e00ff */
[----:B------:R-:W-:Y:S02]  /*5cb0*/  @UP1 UMOV UR38, UR6 ;  /* 0x0000000600261c82 */ /* 0x000fe40008000000 */
[----:B------:R-:W-:Y:S01]  /*5cc0*/  @UP1 UMOV UR37, UR5 ;  /* 0x0000000500251c82 */ /* 0x000fe20008000000 */
[----:B-1----:R-:W-:Y:S05]  /*5cd0*/  BRA.U !UP0, `(.L_x_94) ;  /* 0x0000000108cc7547 */ /* 0x002fea000b800000 */
[----:B------:R-:W1:Y:S01]  /*5ce0*/  LDCU UR12, c[0x0][0xb20] ;  /* 0x00016400ff0c77ac */ /* 0x000e620008000800 */
[----:B------:R-:W-:Y:S02]  /*5cf0*/  UIMAD.WIDE.U32 UR4, UR62, UR59, URZ ;  /* 0x0000003b3e0472a5 */ /* 0x000fe4000f8e00ff */
[----:B------:R-:W-:Y:S02]  /*5d00*/  UIMAD.WIDE.U32 UR6, UR63, UR56, URZ ;  /* 0x000000383f0672a5 */ /* 0x000fe4000f8e00ff */
[----:B------:R-:W-:Y:S02]  /*5d10*/  UISETP.NE.AND UP0, UPT, UR58, 0x1, UPT ;  /* 0x000000013a00788c */ /* 0x000fe4000bf05270 */
[----:B------:R-:W-:Y:S02]  /*5d20*/  UIMAD.WIDE.U32 UR8, UR37, UR59, URZ ;  /* 0x0000003b250872a5 */ /* 0x000fe4000f8e00ff */
[----:B------:R-:W-:Y:S02]  /*5d30*/  UIMAD.WIDE.U32 UR10, UR38, UR56, URZ ;  /* 0x00000038260a72a5 */ /* 0x000fe4000f8e00ff */
[----:B------:R-:W-:Y:S02]  /*5d40*/  UISETP.NE.AND UP1, UPT, UR42, 0x1, UPT ;  /* 0x000000012a00788c */ /* 0x000fe4000bf25270 */
[----:B------:R-:W-:Y:S01]  /*5d50*/  UISETP.NE.AND UP2, UPT, UR45, 0x1, UPT ;  /* 0x000000012d00788c */ /* 0x000fe2000bf45270 */
[----:B------:R-:W-:Y:S02]  /*5d60*/  UMOV UR4, UR5 ;  /* 0x0000000500047c82 */ /* 0x000fe40008000000 */
[----:B-1----:R-:W-:Y:S03]  /*5d70*/  USHF.R.U32.HI UR5, URZ, UR12, UR4 ;  /* 0x0000000cff057299 */ /* 0x002fe60008011604 */
[----:B------:R-:W-:Y:S02]  /*5d80*/  UMOV UR4, UR7 ;  /* 0x0000000700047c82 */ /* 0x000fe40008000000 */
[----:B------:R-:W-:Y:S02]  /*5d90*/  USHF.R.U32.HI UR7, URZ, UR57, UR4 ;  /* 0x00000039ff077299 */ /* 0x000fe40008011604 */
[----:B------:R-:W-:Y:S02]  /*5da0*/  USEL UR4, UR62, UR5, !UP0 ;  /* 0x000000053e047287 */ /* 0x000fe4000c000000 */
[----:B------:R-:W-:Y:S01]  /*5db0*/  USEL UR7, UR63, UR7, !UP1 ;  /* 0x000000073f077287 */ /* 0x000fe2000c800000 */
[----:B------:R-:W-:Y:S01]  /*5dc0*/  UMOV UR5, UR9 ;  /* 0x0000000900057c82 */ /* 0x000fe20008000000 */
[----:B------:R-:W-:Y:S02]  /*5dd0*/  UIMAD.WIDE.U32 UR8, UR4, UR40, URZ ;  /* 0x00000028040872a5 */ /* 0x000fe4000f8e00ff */
[----:B------:R-:W-:Y:S03]  /*5de0*/  USHF.R.U32.HI UR6, URZ, UR12, UR5 ;  /* 0x0000000cff067299 */ /* 0x000fe60008011605 */
[----:B------:R-:W-:Y:S01]  /*5df0*/  UMOV UR5, UR11 ;  /* 0x0000000b00057c82 */ /* 0x000fe20008000000 */
[----:B------:R-:W-:Y:S02]  /*5e00*/  UIMAD.WIDE.U32 UR10, UR7, UR40, URZ ;  /* 0x00000028070a72a5 */ /* 0x000fe4000f8e00ff */
[----:B------:R-:W-:Y:S02]  /*5e10*/  USHF.R.U32.HI UR12, URZ, UR57, UR5 ;  /* 0x00000039ff0c7299 */ /* 0x000fe40008011605 */
[----:B------:R-:W-:Y:S01]  /*5e20*/  USEL UR6, UR37, UR6, !UP0 ;  /* 0x0000000625067287 */ /* 0x000fe2000c000000 */
[----:B------:R-:W-:Y:S02]  /*5e30*/  UMOV UR5, UR9 ;  /* 0x0000000900057c82 */ /* 0x000fe40008000000 */
[----:B------:R-:W-:Y:S01]  /*5e40*/  UMOV UR10, UR11 ;  /* 0x0000000b000a7c82 */ /* 0x000fe20008000000 */
[----:B------:R-:W-:Y:S02]  /*5e50*/  @UP2 USHF.R.U32.HI UR4, URZ, UR41, UR5 ;  /* 0x00000029ff042299 */ /* 0x000fe40008011605 */
[----:B------:R-:W-:Y:S02]  /*5e60*/  @UP2 USHF.R.U32.HI UR7, URZ, UR41, UR10 ;  /* 0x00000029ff072299 */ /* 0x000fe4000801160a */
[----:B------:R-:W-:Y:S02]  /*5e70*/  UIMAD UR4, UR45, UR4, URZ ;  /* 0x000000042d0472a4 */ /* 0x000fe4000f8e02ff */
        /* <DEDUP_REMOVED lines=8> */
[----:B------:R-:W-:Y:S02]  /*5f00*/  USEL UR11, UR6, UR4, !UP2 ;  /* 0x00000004060b7287 */ /* 0x000fe4000d000000 */
[----:B------:R-:W-:Y:S02]  /*5f10*/  UIADD3 UR8, UPT, UPT, -UR5, URZ, URZ ;  /* 0x000000ff05087290 */ /* 0x000fe4000fffe1ff */
[----:B------:R-:W-:Y:S01]  /*5f20*/  UIADD3 UR10, UPT, UPT, -UR11, URZ, URZ ;  /* 0x000000ff0b0a7290 */ /* 0x000fe2000fffe1ff */
[----:B------:R-:W-:Y:S01]  /*5f30*/  @!UP0 UMOV UR4, UR9 ;  /* 0x0000000900048c82 */ /* 0x000fe20008000000 */
[----:B------:R-:W-:Y:S02]  /*5f40*/  UIADD3 UR9, UPT, UPT, -UR6, URZ, URZ ;  /* 0x000000ff06097290 */ /* 0x000fe4000fffe1ff */
[----:B------:R-:W-:Y:S02]  /*5f50*/  @!UP0 USHF.R.U32.HI UR4, URZ, UR41, UR4 ;  /* 0x00000029ff048299 */ /* 0x000fe40008011604 */
[----:B------:R-:W-:Y:S02]  /*5f60*/  UIMAD UR10, UR45, UR10, UR6 ;  /* 0x0000000a2d0a72a4 */ /* 0x000fe4000f8e0206 */
[----:B------:R-:W-:Y:S04]  /*5f70*/  @!UP0 USEL UR4, UR5, UR4, !UP2 ;  /* 0x0000000405048287 */ /* 0x000fe8000d000000 */
[----:B------:R-:W-:Y:S02]  /*5f80*/  @!UP0 UIMAD UR10, UR7, UR10, UR4 ;  /* 0x0000000a070a82a4 */ /* 0x000fe4000f8e0204 */
[----:B------:R-:W-:Y:S02]  /*5f90*/  @!UP0 UIADD3 UR11, UPT, UPT, UR11, -UR4, URZ ;  /* 0x800000040b0b8290 */ /* 0x000fe4000fffe0ff */
[----:B------:R-:W-:Y:S02]  /*5fa0*/  UIMAD UR7, UR42, UR8, UR38 ;  /* 0x000000082a0772a4 */ /* 0x000fe4000f8e0226 */
[----:B------:R-:W-:Y:S02]  /*5fb0*/  @!UP0 UIMAD UR6, UR11, UR45, UR5 ;  /* 0x0000002d0b0682a4 */ /* 0x000fe4000f8e0205 */
[----:B------:R-:W-:Y:S01]  /*5fc0*/  UIMAD UR4, UR58, UR9, UR37 ;  /* 0x000000093a0472a4 */ /* 0x000fe2000f8e0225 */
[----:B------:R-:W-:Y:S02]  /*5fd0*/  @!UP0 UMOV UR5, UR10 ;  /* 0x0000000a00058c82 */ /* 0x000fe40008000000 */
[----:B------:R-:W-:Y:S02]  /*5fe0*/  UIMAD UR38, UR5, UR42, UR7 ;  /* 0x0000002a052672a4 */ /* 0x000fe4000f8e0207 */
[----:B------:R-:W-:Y:S11]  /*5ff0*/  UIMAD UR37, UR6, UR58, UR4 ;  /* 0x0000003a062572a4 */ /* 0x000ff6000f8e0204 */
[----:B------:R-:W-:Y:S01]  /*6000*/  @!UPT UIADD3 URZ, UPT, UPT, URZ, URZ, URZ ;  /* 0x000000fffffff290 */ /* 0x000fe2000fffe0ff */
.L_x_94:
[----:B------:R-:W-:Y:S01]  /*6010*/  UISETP.NE.AND UP0, UPT, UR39, 0x1, UPT ;  /* 0x000000012700788c */ /* 0x000fe2000bf05270 */
[----:B------:R-:W-:Y:S01]  /*6020*/  LOP3.LUT P0, RZ, R57, 0x1b0, RZ, 0xc0, !PT ;  /* 0x000001b039ff7812 */ /* 0x000fe2000780c0ff */
[----:B------:R-:W-:Y:S01]  /*6030*/  USHF.L.U32 UR50, UR16, 0x7, URZ ;  /* 0x0000000710327899 */ /* 0x000fe200080006ff */
[----:B------:R-:W-:Y:S01]  /*6040*/  BSSY.RECONVERGENT B6, `(.L_x_95) ;  /* 0x0000034000067945 */ /* 0x000fe20003800200 */
[----:B------:R-:W-:Y:S01]  /*6050*/  USHF.L.U32 UR49, UR20, 0x7, URZ ;  /* 0x0000000714317899 */ /* 0x000fe200080006ff */
[----:B------:R-:W-:Y:S06]  /*6060*/  IADD3 R59, PT, PT, R59, 0x1, RZ ;  /* 0x000000013b3b7810 */ /* 0x000fec0007ffe0ff */
[----:B------:R-:W1:Y:S01]  /*6070*/  @!UP0 LDCU.128 UR12, c[0x0][0xb10] ;  /* 0x00016200ff0c87ac */ /* 0x000e620008000c00 */
[----:B------:R-:W2:Y:S01]  /*6080*/  @!UP0 LDCU UR5, c[0x0][0xb0c] ;  /* 0x00016180ff0587ac */ /* 0x000ea20008000800 */
[----:B------:R-:W3:Y:S01]  /*6090*/  @!UP0 LDCU UR10, c[0x0][0xb20] ;  /* 0x00016400ff0a87ac */ /* 0x000ee20008000800 */
[----:B-1----:R-:W-:Y:S02]  /*60a0*/  UIMAD.WIDE.U32 UR8, UR38, UR12, URZ ;  /* 0x0000000c260872a5 */ /* 0x002fe4000f8e00ff */
[----:B------:R-:W-:Y:S02]  /*60b0*/  UIMAD.WIDE.U32 UR6, UR37, UR15, URZ ;  /* 0x0000000f250672a5 */ /* 0x000fe4000f8e00ff */
[----:B------:R-:W-:Y:S03]  /*60c0*/  @!UP0 UISETP.NE.AND UP1, UPT, UR14, 0x1, UPT ;  /* 0x000000010e00888c */ /* 0x000fe6000bf25270 */
[----:B------:R-:W-:Y:S01]  /*60d0*/  @!UP0 UMOV UR4, UR9 ;  /* 0x0000000900048c82 */ /* 0x000fe20008000000 */
[----:B--2---:R-:W-:Y:S02]  /*60e0*/  @!UP0 UISETP.NE.AND UP2, UPT, UR5, 0x1, UPT ;  /* 0x000000010500888c */ /* 0x004fe4000bf45270 */
[----:B------:R-:W-:Y:S01]  /*60f0*/  @!UP0 USHF.R.U32.HI UR4, URZ, UR13, UR4 ;  /* 0x0000000dff048299 */ /* 0x000fe20008011604 */
[----:B------:R-:W-:Y:S02]  /*6100*/  @!UP0 UMOV UR6, UR7 ;  /* 0x0000000700068c82 */ /* 0x000fe40008000000 */
[----:B---3--:R-:W-:Y:S02]  /*6110*/  @!UP0 USHF.R.U32.HI UR6, URZ, UR10, UR6 ;  /* 0x0000000aff068299 */ /* 0x008fe40008011606 */
[----:B------:R-:W-:Y:S02]  /*6120*/  @!UP0 USEL UR7, UR38, UR4, !UP2 ;  /* 0x0000000426078287 */ /* 0x000fe4000d000000 */
[----:B------:R-:W-:Y:S04]  /*6130*/  @!UP0 USEL UR6, UR37, UR6, !UP1 ;  /* 0x0000000625068287 */ /* 0x000fe8000c800000 */
[----:B------:R-:W-:Y:S02]  /*6140*/  @!UP0 UIADD3 UR4, UPT, UPT, -UR7, UR6, URZ ;  /* 0x0000000607048290 */ /* 0x000fe4000fffe1ff */
[----:B------:R-:W-:Y:S02]  /*6150*/  @!UP0 UIADD3 UR6, UPT, UPT, UR7, -UR6, URZ ;  /* 0x8000000607068290 */ /* 0x000fe4000fffe0ff */
[----:B------:R-:W-:Y:S02]  /*6160*/  @!UP0 UIMAD UR38, UR4, UR5, UR38 ;  /* 0x00000005042682a4 */ /* 0x000fe4000f8e0226 */
[----:B------:R-:W-:Y:S01]  /*6170*/  @!UP0 UIMAD UR37, UR6, UR14, UR37 ;  /* 0x0000000e062582a4 */ /* 0x000fe2000f8e0225 */
[----:B------:R-:W-:Y:S11]  /*6180*/  @!P0 BRA `(.L_x_96) ;  /* 0x00000000007c8947 */ /* 0x000ff60003800000 */
[----:B------:R-:W1:Y:S01]  /*6190*/  LDCU.64 UR8, c[0x4][0x80] ;  /* 0x01001000ff0877ac */ /* 0x000e620008000a00 */
[----:B------:R-:W-:Y:S01]  /*61a0*/  MOV R2, 0x0 ;  /* 0x0000000000027802 */ /* 0x000fe20000000f00 */
[----:B------:R-:W-:Y:S02]  /*61b0*/  HFMA2 R12, -RZ, RZ, 0, 5.9604644775390625e-08 ;  /* 0x00000001ff0c7431 */ /* 0x000fe400000001ff */
[----:B------:R-:W-:Y:S01]  /*61c0*/  IMAD.MOV.U32 R8, RZ, RZ, 0x70 ;  /* 0x00000070ff087424 */ /* 0x000fe200078e00ff */
[----:B------:R2:W3:Y:S01]  /*61d0*/  LDC.64 R14, c[0x4][R2] ;  /* 0x01000000020e7b82 */ /* 0x0004e20000000a00 */
[----:B------:R-:W4:Y:S01]  /*61e0*/  LDCU.64 UR6, c[0x4][0x88] ;  /* 0x01001100ff0677ac */ /* 0x000f220008000a00 */
[----:B------:R-:W-:Y:S01]  /*61f0*/  IMAD.MOV.U32 R13, RZ, RZ, RZ ;  /* 0x000000ffff0d7224 */ /* 0x000fe200078e00ff */
[----:B------:R-:W2:Y:S01]  /*6200*/  LDCU.64 UR4, c[0x4][0x8] ;  /* 0x01000100ff0477ac */ /* 0x000ea20008000a00 */
[----:B-1----:R-:W-:Y:S01]  /*6210*/  MOV R5, UR9 ;  /* 0x0000000900057c02 */ /* 0x002fe20008000f00 */
[----:B------:R-:W-:Y:S01]  /*6220*/  IMAD.U32 R4, RZ, RZ, UR8 ;  /* 0x00000008ff047e24 */ /* 0x000fe2000f8e00ff */
[----:B----4-:R-:W-:Y:S01]  /*6230*/  MOV R7, UR7 ;  /* 0x0000000700077c02 */ /* 0x010fe20008000f00 */
[----:B------:R-:W-:Y:S01]  /*6240*/  IMAD.U32 R6, RZ, RZ, UR6 ;  /* 0x00000006ff067e24 */ /* 0x000fe2000f8e00ff */
[----:B--2---:R-:W-:Y:S01]  /*6250*/  MOV R11, UR5 ;  /* 0x00000005000b7c02 */ /* 0x004fe20008000f00 */
[----:B------:R-:W-:Y:S02]  /*6260*/  IMAD.U32 R10, RZ, RZ, UR4 ;  /* 0x00000004ff0a7e24 */ /* 0x000fe4000f8e00ff */
[----:B------:R-:W-:Y:S07]  /*6270*/  LEPC R20, `(.L_x_97) ;  /* 0x000000001014794e */ /* 0x000fee0000000000 */
[----:B---3-5:R-:W-:Y:S05]  /*6280*/  CALL.ABS.NOINC R14 ;  /* 0x000000000e007343 */ /* 0x028fea0003c00000 */
.L_x_97:
[----:B------:R-:W1:Y:S01]  /*6290*/  LDCU.64 UR8, c[0x4][0x80] ;  /* 0x01001000ff0877ac */ /* 0x000e620008000a00 */
[----:B------:R-:W2:Y:S01]  /*62a0*/  LDC.64 R2, c[0x4][R2] ;  /* 0x0100000002027b82 */ /* 0x000ea20000000a00 */
[----:B------:R-:W-:Y:S02]  /*62b0*/  HFMA2 R12, -RZ, RZ, 0, 5.9604644775390625e-08 ;  /* 0x00000001ff0c7431 */ /* 0x000fe400000001ff */
[----:B------:R-:W-:Y:S02]  /*62c0*/  IMAD.MOV.U32 R8, RZ, RZ, 0x70 ;  /* 0x00000070ff087424 */ /* 0x000fe400078e00ff */
[----:B------:R-:W-:Y:S01]  /*62d0*/  IMAD.MOV.U32 R13, RZ, RZ, RZ ;  /* 0x000000ffff0d7224 */ /* 0x000fe200078e00ff */
[----:B------:R-:W3:Y:S01]  /*62e0*/  LDCU.64 UR6, c[0x4][0x88] ;  /* 0x01001100ff0677ac */ /* 0x000ee20008000a00 */
[----:B------:R-:W4:Y:S01]  /*62f0*/  LDCU.64 UR4, c[0x4][0x8] ;  /* 0x01000100ff0477ac */ /* 0x000f220008000a00 */
[----:B-1----:R-:W-:Y:S02]  /*6300*/  MOV R4, UR8 ;  /* 0x0000000800047c02 */ /* 0x002fe40008000f00 */
[----:B------:R-:W-:Y:S02]  /*6310*/  MOV R5, UR9 ;  /* 0x0000000900057c02 */ /* 0x000fe40008000f00 */
[----:B---3--:R-:W-:Y:S01]  /*6320*/  MOV R7, UR7 ;  /* 0x0000000700077c02 */ /* 0x008fe20008000f00 */
[----:B------:R-:W-:Y:S01]  /*6330*/  IMAD.U32 R6, RZ, RZ, UR6 ;  /* 0x00000006ff067e24 */ /* 0x000fe2000f8e00ff */
[----:B----4-:R-:W-:Y:S01]  /*6340*/  MOV R11, UR5 ;  /* 0x00000005000b7c02 */ /* 0x010fe20008000f00 */
[----:B------:R-:W-:Y:S02]  /*6350*/  IMAD.U32 R10, RZ, RZ, UR4 ;  /* 0x00000004ff0a7e24 */ /* 0x000fe4000f8e00ff */
[----:B------:R-:W-:Y:S07]  /*6360*/  LEPC R20, `(.L_x_96) ;  /* 0x000000001014794e */ /* 0x000fee0000000000 */
[----:B--2---:R-:W-:Y:S05]  /*6370*/  CALL.ABS.NOINC R2 ;  /* 0x0000000002007343 */ /* 0x004fea0003c00000 */
.L_x_96:
[----:B------:R-:W-:Y:S05]  /*6380*/  BSYNC.RECONVERGENT B6 ;  /* 0x0000000000067941 */ /* 0x000fea0003800200 */
.L_x_95:
[----:B------:R-:W-:Y:S02]  /*6390*/  R2UR UR6, R56 ;  /* 0x00000000380672ca */ /* 0x000fe400000e0000 */
[----:B------:R-:W-:Y:S02]  /*63a0*/  R2UR UR5, R69 ;  /* 0x00000000450572ca */ /* 0x000fe400000e0000 */
[----:B------:R-:W-:Y:S02]  /*63b0*/  R2UR UR4, R68 ;  /* 0x00000000440472ca */ /* 0x000fe400000e0000 */
[----:B------:R-:W-:Y:S02]  /*63c0*/  ISETP.NE.U32.AND P4, PT, R50, RZ, PT ;  /* 0x000000ff3200720c */ /* 0x000fe40003f85070 */
[----:B------:R-:W-:Y:S02]  /*63d0*/  ISETP.NE.U32.AND P2, PT, RZ, UR60, PT ;  /* 0x0000003cff007c0c */ /* 0x000fe4000bf45070 */
[----:B------:R-:W-:Y:S02]  /*63e0*/  ISETP.NE.AND.EX P4, PT, R51, RZ, PT, P4 ;  /* 0x000000ff3300720c */ /* 0x000fe40003f85340 */
[----:B------:R-:W-:Y:S01]  /*63f0*/  ISETP.NE.AND.EX P2, PT, RZ, UR61, PT, P2 ;  /* 0x0000003dff007c0c */ /* 0x000fe2000bf45320 */
[----:B------:R-:W-:Y:S02]  /*6400*/  UISETP.NE.AND UP2, UPT, UR6, URZ, UPT ;  /* 0x000000ff0600728c */ /* 0x000fe4000bf45270 */
[----:B------:R-:W-:Y:S04]  /*6410*/  UISETP.NE.U32.AND UP0, UPT, UR5, URZ, UPT ;  /* 0x000000ff0500728c */ /* 0x000fe8000bf05070 */
[----:B------:R-:W-:Y:S01]  /*6420*/  UISETP.NE.AND.EX UP1, UPT, UR4, URZ, UPT, UP0 ;  /* 0x000000ff0400728c */ /* 0x000fe2000bf25300 */
[----:B------:R-:W-:Y:S01]  /*6430*/  PLOP3.LUT P1, PT, PT, PT, UP2, 0x80, 0x8 ;  /* 0x000000000008781c */ /* 0x000fe20003f2f028 */
[----:B------:R-:W-:Y:S03]  /*6440*/  UPLOP3.LUT UP0, UPT, UPT, UPT, UPT, 0x40, 0x4 ;  /* 0x000000000004789c */ /* 0x000fe60003f0e870 */
[----:B------:R-:W-:Y:S06]  /*6450*/  @UP2 UPLOP3.LUT UP0, UPT, UPT, UPT, UP1, 0x80, 0x8 ;  /* 0x000000000008289c */ /* 0x000fec0003f0f010 */
[----:B------:R-:W-:Y:S01]  /*6460*/  PLOP3.LUT P0, PT, PT, PT, UP0, 0x80, 0x8 ;  /* 0x000000000008781c */ /* 0x000fe20003f0f008 */
[----:B------:R-:W-:Y:S01]  /*6470*/  @!UPT UIADD3 URZ, UPT, UPT, URZ, URZ, URZ ;  /* 0x000000fffffff290 */ /* 0x000fe2000fffe0ff */
[----:B------:R-:W-:Y:S11]  /*6480*/  BRA.U !UP1, `(.L_x_98) ;  /* 0x0000000109407547 */ /* 0x000ff6000b800000 */
[----:B------:R-:W-:Y:S01]  /*6490*/  UISETP.NE.U32.AND UP0, UPT, UR60, URZ, UPT ;  /* 0x000000ff3c00728c */ /* 0x000fe2000bf05070 */
[----:B------:R-:W-:Y:S01]  /*64a0*/  R2UR UR6, R69 ;  /* 0x00000000450672ca */ /* 0x000fe200000e0000 */
[----:B------:R-:W1:Y:S01]  /*64b0*/  LDCU.64 UR8, c[0x0][0x358] ;  /* 0x00006b00ff0877ac */ /* 0x000e620008000a00 */
[----:B------:R-:W-:Y:S02]  /*64c0*/  HFMA2 R52, -RZ, RZ, 0, 5.9604644775390625e-08 ;  /* 0x00000001ff347431 */ /* 0x000fe400000001ff */
[----:B------:R-:W-:Y:S01]  /*64d0*/  IMAD.MOV.U32 R0, RZ, RZ, 0x1 ;  /* 0x00000001ff007424 */ /* 0x000fe200078e00ff */
[----:B------:R-:W-:Y:S06]  /*64e0*/  UISETP.NE.AND.EX UP0, UPT, UR61, URZ, UPT, UP0 ;  /* 0x000000ff3d00728c */ /* 0x000fec000bf05300 */
[----:B------:R-:W-:Y:S05]  /*64f0*/  PLOP3.LUT P3, PT, PT, PT, UP0, 0x80, 0x8 ;  /* 0x000000000008781c */ /* 0x000fea0003f6f008 */
[----:B------:R-:W2:Y:S01]  /*6500*/  @UP0 LDCU.64 UR4, c[0x0][0x888] ;  /* 0x00011100ff0407ac */ /* 0x000ea20008000a00 */
[----:B------:R-:W-:Y:S07]  /*6510*/  @UP0 UIMAD UR6, UR36, UR6, URZ ;  /* 0x00000006240602a4 */ /* 0x000fee000f8e02ff */
[----:B------:R-:W-:Y:S01]  /*6520*/  @!P3 PRMT R52, R0, 0x7610, R52 ;  /* 0x000076100034b816 */ /* 0x000fe20000000034 */
[----:B--2---:R-:W-:Y:S06]  /*6530*/  @UP0 UIMAD.WIDE UR4, UR6, 0x4, UR4 ;  /* 0x00000004060408a5 */ /* 0x004fec000f8e0204 */
[----:B------:R-:W-:Y:S02]  /*6540*/  IMAD.U32 R2, RZ, RZ, UR4 ;  /* 0x00000004ff027e24 */ /* 0x000fe4000f8e00ff */
[----:B------:R-:W-:Y:S03]  /*6550*/  IMAD.U32 R3, RZ, RZ, UR5 ;  /* 0x00000005ff037e24 */ /* 0x000fe6000f8e00ff */
[----:B------:R-:W2:Y:S02]  /*6560*/  @!UP0 LDCU UR4, c[0x0][0x880] ;  /* 0x00011000ff0487ac */ /* 0x000ea40008000800 */
[----:B-1---5:R1:W5:Y:S02]  /*6570*/  @P3 LDG.E R27, desc[UR8][R2.64] ;  /* 0x00000008021b3981 */ /* 0x022364000c1e1900 */
[----:B-12---:R-:W-:Y:S02]  /*6580*/  @!P3 MOV R27, UR4 ;  /* 0x00000004001bbc02 */ /* 0x006fe40008000f00 */
.L_x_98:
[----:B------:R-:W-:Y:S05]  /*6590*/  @!P4 BRA `(.L_x_99) ;  /* 0x000000000024c947 */ /* 0x000fea0003800000 */
[----:B------:R-:W-:Y:S01]  /*65a0*/  ISETP.NE.U32.AND P3, PT, R48, RZ, PT ;  /* 0x000000ff3000720c */ /* 0x000fe20003f65070 */
[----:B------:R-:W1:Y:S03]  /*65b0*/  LDCU.64 UR4, c[0x0][0x358] ;  /* 0x00006b00ff0477ac */ /* 0x000e660008000a00 */
[----:B------:R-:W-:Y:S11]  /*65c0*/  ISETP.NE.AND.EX P3, PT, R49, RZ, PT, P3 ;  /* 0x000000ff3100720c */ /* 0x000ff60003f65330 */
[----:B------:R-:W-:Y:S02]  /*65d0*/  @!UPT UIADD3 URZ, UPT, UPT, URZ, URZ, URZ ;  /* 0x000000fffffff290 */ /* 0x000fe4000fffe0ff */
[----:B------:R-:W2:Y:S01]  /*65e0*/  @P3 LDC.64 R2, c[0x0][0x8a8] ;  /* 0x00022a00ff023b82 */ /* 0x000ea20000000a00 */
[----:B------:R-:W-:Y:S04]  /*65f0*/  @P3 IMAD R0, R50, UR36, RZ ;  /* 0x0000002432003c24 */ /* 0x000fe8000f8e02ff */
[----:B--2---:R-:W-:Y:S05]  /*6600*/  @P3 IMAD.WIDE R2, R0, 0x4, R2 ;  /* 0x0000000400023825 */ /* 0x004fea00078e0202 */
[----:B-1---5:R1:W5:Y:S02]  /*6610*/  @P3 LDG.E R24, desc[UR4][R2.64] ;  /* 0x0000000402183981 */ /* 0x022364000c1e1900 */
[----:B-1----:R-:W2:Y:S02]  /*6620*/  @!P3 LDC R24, c[0x0][0x8a0] ;  /* 0x00022800ff18bb82 */ /* 0x002ea40000000800 */
.L_x_99:
[----:B-----5:R-:W-:Y:S01]  /*6630*/  FSETP.NEU.AND P3, PT, R27, RZ, PT ;  /* 0x000000ff1b00720b */ /* 0x020fe20003f6d000 */
[----:B------:R-:W-:Y:S01]  /*6640*/  BSSY B1, `(.L_x_100) ;  /* 0x0000038000017945 */ /* 0x000fe20003800000 */
[----:B------:R-:W-:Y:S01]  /*6650*/  SEL R3, RZ, 0xffffffff, P2 ;  /* 0xffffffffff037807 */ /* 0x000fe20001000000 */
[----:B------:R-:W-:Y:S01]  /*6660*/  IMAD.MOV.U32 R74, RZ, RZ, 0x1 ;  /* 0x00000001ff4a7424 */ /* 0x000fe200078e00ff */
[----:B------:R-:W-:Y:S01]  /*6670*/  @P1 LOP3.LUT P2, RZ, R52, 0xff, RZ, 0xc0, !PT ;  /* 0x000000ff34ff1812 */ /* 0x000fe2000784c0ff */
[----:B------:R-:W-:Y:S01]  /*6680*/  IMAD R25, R22, 0x80, R23 ;  /* 0x0000008016197824 */ /* 0x000fe200078e0217 */
[----:B------:R-:W-:Y:S01]  /*6690*/  @P1 SEL R0, RZ, 0xffffffff, P3 ;  /* 0xffffffffff001807 */ /* 0x000fe20001800000 */
[----:B------:R-:W-:Y:S01]  /*66a0*/  IMAD R60, R66, -0x10, R64 ;  /* 0xfffffff0423c7824 */ /* 0x000fe200078e0240 */
[----:B------:R-:W-:Y:S01]  /*66b0*/  LEA R26, R22, UR43, 0x3 ;  /* 0x0000002b161a7c11 */ /* 0x000fe2000f8e18ff */
[----:B------:R-:W-:Y:S01]  /*66c0*/  IMAD.MOV.U32 R73, RZ, RZ, RZ ;  /* 0x000000ffff497224 */ /* 0x000fe200078e00ff */
[C---:B------:R-:W-:Y:S02]  /*66d0*/  @P0 SEL R0, R3.reuse, R0, !P2 ;  /* 0x0000000003000207 */ /* 0x040fe40005000000 */
[----:B------:R-:W-:Y:S02]  /*66e0*/  CS2R R38, SRZ ;  /* 0x0000000000267805 */ /* 0x000fe4000001ff00 */
[----:B------:R-:W-:Y:S02]  /*66f0*/  PLOP3.LUT P2, PT, PT, PT, UP1, 0x80, 0x8 ;  /* 0x000000000008781c */ /* 0x000fe40003f4f018 */
[----:B------:R-:W-:Y:S02]  /*6700*/  CS2R R36, SRZ ;  /* 0x0000000000247805 */ /* 0x000fe4000001ff00 */
[----:B------:R-:W-:Y:S02]  /*6710*/  @P1 LOP3.LUT R0, R0, 0x1, RZ, 0xc0, !PT ;  /* 0x0000000100001812 */ /* 0x000fe400078ec0ff */
[----:B------:R-:W-:Y:S02]  /*6720*/  CS2R R34, SRZ ;  /* 0x0000000000227805 */ /* 0x000fe4000001ff00 */
[----:B------:R-:W-:Y:S02]  /*6730*/  LOP3.LUT P4, R58, R52, 0xff, RZ, 0xc0, !PT ;  /* 0x000000ff343a7812 */ /* 0x000fe4000788c0ff */
[----:B------:R-:W-:Y:S02]  /*6740*/  CS2R R32, SRZ ;  /* 0x0000000000207805 */ /* 0x000fe4000001ff00 */
[----:B------:R-:W-:Y:S02]  /*6750*/  ISETP.NE.U32.OR P5, PT, R0, 0x1, !P1 ;  /* 0x000000010000780c */ /* 0x000fe40004fa5470 */
[----:B------:R-:W-:Y:S02]  /*6760*/  CS2R R42, SRZ ;  /* 0x00000000002a7805 */ /* 0x000fe4000001ff00 */
[----:B------:R-:W-:Y:S02]  /*6770*/  SEL R2, RZ, 0xffffffff, P3 ;  /* 0xffffffffff027807 */ /* 0x000fe40001800000 */
[----:B------:R-:W-:Y:S02]  /*6780*/  CS2R R40, SRZ ;  /* 0x0000000000287805 */ /* 0x000fe4000001ff00 */
[----:B------:R-:W-:Y:S02]  /*6790*/  P2R R72, PR, RZ, 0x20 ;  /* 0x00000020ff487803 */ /* 0x000fe40000000000 */
[----:B------:R-:W-:Y:S02]  /*67a0*/  CS2R R46, SRZ ;  /* 0x00000000002e7805 */ /* 0x000fe4000001ff00 */
[----:B------:R-:W-:Y:S02]  /*67b0*/  CS2R R44, SRZ ;  /* 0x00000000002c7805 */ /* 0x000fe4000001ff00 */
[----:B------:R-:W-:Y:S04]  /*67c0*/  @P2 SEL R2, R3, R2, !P4 ;  /* 0x0000000203022207 */ /* 0x000fe80006000000 */
[----:B------:R-:W-:Y:S02]  /*67d0*/  LOP3.LUT R2, R2, 0x1, RZ, 0xc0, !PT ;  /* 0x0000000102027812 */ /* 0x000fe400078ec0ff */
[----:B------:R-:W-:Y:S02]  /*67e0*/  @P5 SHF.L.U32 R0, RZ, 0x1f, RZ ;  /* 0x0000001fff005819 */ /* 0x000fe400000006ff */
[----:B------:R-:W-:Y:S02]  /*67f0*/  ISETP.NE.U32.AND P2, PT, R2, 0x1, PT ;  /* 0x000000010200780c */ /* 0x000fe40003f45070 */
[----:B------:R1:W3:Y:S02]  /*6800*/  @P5 SYNCS.PHASECHK.TRANS64.TRYWAIT P1, [UR43+0x30], R0 ;  /* 0x00003000ff0055a7 */ /* 0x0002e4000802112b */
[----:B------:R-:W-:Y:S02]  /*6810*/  P2R R75, PR, RZ, 0x4 ;  /* 0x00000004ff4b7803 */ /* 0x000fe40000000000 */
[----:B-1----:R-:W-:Y:S04]  /*6820*/  SHF.L.U32 R0, R62, 0x1f, RZ ;  /* 0x0000001f3e007819 */ /* 0x002fe800000006ff */
[----:B------:R1:W4:Y:S01]  /*6830*/  SYNCS.PHASECHK.TRANS64.TRYWAIT P0, [R26+URZ+0xa0], R0 ;  /* 0x0000a0001a0075a7 */ /* 0x00032200080011ff */
[----:B---3--:R-:W-:Y:S01]  /*6840*/  @P5 SEL R74, RZ, 0x1, !P1 ;  /* 0x00000001ff4a5807 */ /* 0x008fe20004800000 */
[----:B-1----:R-:W-:Y:S06]  /*6850*/  @!P5 BRA `(.L_x_101) ;  /* 0x000000000058d947 */ /* 0x002fec0003800000 */
[----:B------:R-:W-:Y:S01]  /*6860*/  IMAD.MOV.U32 R39, RZ, RZ, RZ ;  /* 0x000000ffff277224 */ /* 0x000fe200078e00ff */
[----:B------:R-:W-:Y:S01]  /*6870*/  ISETP.NE.AND P1, PT, R74, RZ, PT ;  /* 0x000000ff4a00720c */ /* 0x000fe20003f25270 */
[----:B------:R-:W-:Y:S01]  /*6880*/  BSSY B0, `(.L_x_102) ;  /* 0x000000c000007945 */ /* 0x000fe20003800000 */
[----:B------:R-:W-:Y:S02]  /*6890*/  CS2R R46, SRZ ;  /* 0x00000000002e7805 */ /* 0x000fe4000001ff00 */
[----:B------:R-:W-:Y:S02]  /*68a0*/  CS2R R44, SRZ ;  /* 0x00000000002c7805 */ /* 0x000fe4000001ff00 */
[----:B------:R-:W-:Y:S02]  /*68b0*/  CS2R R42, SRZ ;  /* 0x00000000002a7805 */ /* 0x000fe4000001ff00 */
[----:B------:R-:W-:Y:S02]  /*68c0*/  CS2R R40, SRZ ;  /* 0x0000000000287805 */ /* 0x000fe4000001ff00 */
[----:B------:R-:W-:Y:S02]  /*68d0*/  CS2R R34, SRZ ;  /* 0x0000000000227805 */ /* 0x000fe4000001ff00 */
[----:B------:R-:W-:Y:S02]  /*68e0*/  CS2R R32, SRZ ;  /* 0x0000000000207805 */ /* 0x000fe4000001ff00 */
[----:B------:R-:W-:Y:S01]  /*68f0*/  CS2R R36, SRZ ;  /* 0x0000000000247805 */ /* 0x000fe2000001ff00 */
[----:B------:R-:W-:Y:S06]  /*6900*/  @P1 BRA `(.L_x_103) ;  /* 0x00000000000c1947 */ /* 0x000fec0003800000 */
[----:B------:R-:W-:Y:S04]  /*6910*/  SHF.L.U32 R3, RZ, 0x1f, RZ ;  /* 0x0000001fff037819 */ /* 0x000fe800000006ff */
[----:B------:R-:W1:Y:S02]  /*6920*/  SYNCS.PHASECHK.TRANS64.TRYWAIT P1, [UR43+0x30], R3 ;  /* 0x00003003ff0075a7 */ /* 0x000e64000802112b */
[----:B-1----:R-:W-:Y:S05]  /*6930*/  @!P1 BRA `(.L_x_104) ;  /* 0x0000005800689947 */ /* 0x002fea0003800000 */
.L_x_103:
[----:B------:R-:W-:Y:S05]  /*6940*/  BSYNC B0 ;  /* 0x0000000000007941 */ /* 0x000fea0003800000 */
.L_x_102:
[----:B------:R-:W-:Y:S01]  /*6950*/  ISETP.NE.AND P1, PT, R75, RZ, PT ;  /* 0x000000ff4b00720c */ /* 0x000fe20003f25270 */
[----:B------:R-:W-:Y:S11]  /*6960*/  HFMA2 R73, -RZ, RZ, 0, 5.9604644775390625e-08 ;  /* 0x00000001ff497431 */ /* 0x000ff600000001ff */
[----:B------:R-:W-:Y:S01]  /*6970*/  @!UPT UIADD3 URZ, UPT, UPT, URZ, URZ, URZ ;  /* 0x000000fffffff290 */ /* 0x000fe2000fffe0ff */
[----:B------:R3:W1:Y:S04]  /*6980*/  @P1 LDS.128 R44, [R65] ;  /* 0x00000000412c1984 */ /* 0x0006680000000c00 */
[----:B------:R3:W1:Y:S04]  /*6990*/  @P1 LDS.128 R40, [R64+0x10] ;  /* 0x0000100040281984 */ /* 0x0006680000000c00 */
[----:B------:R3:W1:Y:S04]  /*69a0*/  @P1 LDS.128 R32, [R63+0x20] ;  /* 0x000020003f201984 */ /* 0x0006680000000c00 */
[----:B------:R3:W1:Y:S02]  /*69b0*/  @P1 LDS.128 R36, [R60+0x30] ;  /* 0x000030003c241984 */ /* 0x0006640000000c00 */
.L_x_101:
[----:B------:R-:W-:Y:S05]  /*69c0*/  BSYNC B1 ;  /* 0x0000000000017941 */ /* 0x000fea0003800000 */
.L_x_100:
[----:B-1----:R-:W-:Y:S04]  /*69d0*/  SHF.R.U32.HI R2, RZ, 0x15, R25 ;  /* 0x00000015ff027819 */ /* 0x002fe80000011619 */
[----:B------:R-:W-:Y:S01]  /*69e0*/  LOP3.LUT P1, RZ, R2, 0x3, R53, 0x48, !PT ;  /* 0x0000000302ff7812 */ /* 0x000fe20007824835 */
[----:B------:R-:W-:Y:S01]  /*69f0*/  @!UPT UIADD3 URZ, UPT, UPT, URZ, URZ, URZ ;  /* 0x000000fffffff290 */ /* 0x000fe2000fffe0ff */
[----:B----4-:R-:W-:Y:S11]  /*6a00*/  @P0 BRA `(.L_x_105) ;  /* 0x0000000000080947 */ /* 0x010ff60003800000 */
[----:B------:R-:W1:Y:S02]  /*6a10*/  SYNCS.PHASECHK.TRANS64.TRYWAIT P0, [R26+URZ+0xa0], R0 ;  /* 0x0000a0001a0075a7 */ /* 0x000e6400080011ff */
[----:B-1----:R-:W-:Y:S05]  /*6a20*/  @!P0 BRA `(.L_x_106) ;  /* 0x0000005800448947 */ /* 0x002fea0003800000 */
.L_x_105:
[----:B------:R-:W-:Y:S05]  /*6a30*/  @!P1 BRA `(.L_x_107) ;  /* 0x0000000000409947 */ /* 0x000fea0003800000 */
[----:B------:R-:W4:Y:S01]  /*6a40*/  LDCU.64 UR8, c[0x4][0x70] ;  /* 0x01000e00ff0877ac */ /* 0x000f220008000a00 */
[----:B------:R-:W-:Y:S01]  /*6a50*/  MOV R3, 0x0 ;  /* 0x0000000000037802 */ /* 0x000fe20000000f00 */
[----:B------:R-:W-:Y:S02]  /*6a60*/  HFMA2 R12, -RZ, RZ, 0, 5.9604644775390625e-08 ;  /* 0x00000001ff0c7431 */ /* 0x000fe400000001ff */
[----:B------:R-:W-:Y:S02]  /*6a70*/  IMAD.MOV.U32 R8, RZ, RZ, 0x192 ;  /* 0x00000192ff087424 */ /* 0x000fe400078e00ff */
[----:B------:R-:W-:Y:S01]  /*6a80*/  IMAD.MOV.U32 R13, RZ, RZ, RZ ;  /* 0x000000ffff0d7224 */ /* 0x000fe200078e00ff */
[----:B------:R-:W5:Y:S01]  /*6a90*/  LDCU.64 UR6, c[0x4][0x78] ;  /* 0x01000f00ff0677ac */ /* 0x000f620008000a00 */
[----:B------:R-:W1:Y:S01]  /*6aa0*/  LDC.64 R2, c[0x4][R3] ;  /* 0x0100000003027b82 */ /* 0x000e620000000a00 */
[----:B------:R-:W2:Y:S01]  /*6ab0*/  LDCU.64 UR4, c[0x4][0x10] ;  /* 0x01000200ff0477ac */ /* 0x000ea20008000a00 */
[----:B----4-:R-:W-:Y:S01]  /*6ac0*/  MOV R5, UR9 ;  /* 0x0000000900057c02 */ /* 0x010fe20008000f00 */
[----:B------:R-:W-:Y:S01]  /*6ad0*/  IMAD.U32 R4, RZ, RZ, UR8 ;  /* 0x00000008ff047e24 */ /* 0x000fe2000f8e00ff */
[----:B-----5:R-:W-:Y:S01]  /*6ae0*/  MOV R7, UR7 ;  /* 0x0000000700077c02 */ /* 0x020fe20008000f00 */
[----:B------:R-:W-:Y:S01]  /*6af0*/  IMAD.U32 R6, RZ, RZ, UR6 ;  /* 0x00000006ff067e24 */ /* 0x000fe2000f8e00ff */
[----:B--2---:R-:W-:Y:S01]  /*6b00*/  MOV R11, UR5 ;  /* 0x00000005000b7c02 */ /* 0x004fe20008000f00 */
[----:B------:R-:W-:Y:S02]  /*6b10*/  IMAD.U32 R10, RZ, RZ, UR4 ;  /* 0x00000004ff0a7e24 */ /* 0x000fe4000f8e00ff */
[----:B------:R-:W-:Y:S07]  /*6b20*/  LEPC R20, `(.L_x_107) ;  /* 0x000000001014794e */ /* 0x000fee0000000000 */
[----:B-1-3--:R-:W-:Y:S05]  /*6b30*/  CALL.ABS.NOINC R2 ;  /* 0x0000000002007343 */ /* 0x00afea0003c00000 */
.L_x_107:
[----:B------:R-:W-:Y:S01]  /*6b40*/  LOP3.LUT R20, R44, 0xffffe000, RZ, 0xc0, !PT ;  /* 0xffffe0002c147812 */ /* 0x000fe200078ec0ff */
[----:B------:R-:W-:Y:S05]  /*6b50*/  WARPSYNC.ALL ;  /* 0x0000000000007948 */ /* 0x000fea0003800000 */
[----:B------:R-:W-:Y:S01]  /*6b60*/  R2UR UR4, R25 ;  /* 0x00000000190472ca */ /* 0x000fe200000e0000 */
[----:B------:R-:W-:Y:S01]  /*6b70*/  BSSY.RECONVERGENT B0, `(.L_x_108) ;  /* 0x0000058000007945 */ /* 0x000fe20003800200 */
[----:B------:R-:W-:Y:S11]  /*6b80*/  ISETP.NE.AND P0, PT, R67, RZ, PT ;  /* 0x000000ff4300720c */ /* 0x000ff60003f05270 */
[----:B------:R-:W1:Y:S02]  /*6b90*/  LDTM.x16 R4, tmem[UR4] ;  /* 0x00000004000479ee */ /* 0x000e640008240000 */
[C---:B-12---:R-:W-:Y:S01]  /*6ba0*/  FMUL R0, R24.reuse, R4 ;  /* 0x0000000418007220 */ /* 0x046fe20000400000 */
[C---:B------:R-:W-:Y:S01]  /*6bb0*/  FMUL R2, R24.reuse, R5 ;  /* 0x0000000518027220 */ /* 0x040fe20000400000 */
[C---:B------:R-:W-:Y:S01]  /*6bc0*/  FMUL R4, R24.reuse, R8 ;  /* 0x0000000818047220 */ /* 0x040fe20000400000 */
[C---:B------:R-:W-:Y:S01]  /*6bd0*/  FMUL R5, R24.reuse, R9 ;  /* 0x0000000918057220 */ /* 0x040fe20000400000 */
[C---:B------:R-:W-:Y:S01]  /*6be0*/  FMUL R8, R24.reuse, R12 ;  /* 0x0000000c18087220 */ /* 0x040fe20000400000 */
[C---:B------:R-:W-:Y:S01]  /*6bf0*/  FMUL R9, R24.reuse, R13 ;  /* 0x0000000d18097220 */ /* 0x040fe20000400000 */
[C---:B------:R-:W-:Y:S01]  /*6c00*/  FMUL R12, R24.reuse, R16 ;  /* 0x00000010180c7220 */ /* 0x040fe20000400000 */
[----:B------:R-:W-:Y:S01]  /*6c10*/  LOP3.LUT R16, R45, 0xffffe000, RZ, 0xc0, !PT ;  /* 0xffffe0002d107812 */ /* 0x000fe200078ec0ff */
[----:B------:R-:W-:Y:S01]  /*6c20*/  FMUL R13, R24, R17 ;  /* 0x00000011180d7220 */ /* 0x000fe20000400000 */
[----:B------:R-:W-:Y:S01]  /*6c30*/  LOP3.LUT R17, R46, 0xffffe000, RZ, 0xc0, !PT ;  /* 0xffffe0002e117812 */ /* 0x000fe200078ec0ff */
[----:B------:R-:W-:Y:S01]  /*6c40*/  FFMA R28, R27, R20, R0 ;  /* 0x000000141b1c7223 */ /* 0x000fe20000000000 */
[----:B------:R-:W-:Y:S01]  /*6c50*/  LOP3.LUT R0, R47, 0xffffe000, RZ, 0xc0, !PT ;  /* 0xffffe0002f007812 */ /* 0x000fe200078ec0ff */
[C---:B------:R-:W-:Y:S01]  /*6c60*/  FMUL R3, R24.reuse, R6 ;  /* 0x0000000618037220 */ /* 0x040fe20000400000 */
[C---:B------:R-:W-:Y:S01]  /*6c70*/  FMUL R6, R24.reuse, R10 ;  /* 0x0000000a18067220 */ /* 0x040fe20000400000 */
[C---:B------:R-:W-:Y:S01]  /*6c80*/  FMUL R7, R24.reuse, R7 ;  /* 0x0000000718077220 */ /* 0x040fe20000400000 */
[----:B------:R-:W-:Y:S01]  /*6c90*/  F2FP.TF32.F32.PACK_B R28, R28 ;  /* 0x0000001cff1c723e */ /* 0x000fe200024050ff */
[C---:B------:R-:W-:Y:S01]  /*6ca0*/  FMUL R10, R24.reuse, R14 ;  /* 0x0000000e180a7220 */ /* 0x040fe20000400000 */
[----:B------:R-:W-:Y:S01]  /*6cb0*/  FMUL R14, R24, R18 ;  /* 0x00000012180e7220 */ /* 0x000fe20000400000 */
[----:B------:R-:W-:Y:S01]  /*6cc0*/  LOP3.LUT R18, R40, 0xffffe000, RZ, 0xc0, !PT ;  /* 0xffffe00028127812 */ /* 0x000fe200078ec0ff */
[----:B------:R-:W-:Y:S01]  /*6cd0*/  FFMA R29, R27, R16, R2 ;  /* 0x000000101b1d7223 */ /* 0x000fe20000000002 */
[----:B------:R-:W-:Y:S01]  /*6ce0*/  LOP3.LUT R2, R41, 0xffffe000, RZ, 0xc0, !PT ;  /* 0xffffe00029027812 */ /* 0x000fe200078ec0ff */
[----:B------:R-:W-:Y:S01]  /*6cf0*/  FFMA R30, R27, R17, R3 ;  /* 0x000000111b1e7223 */ /* 0x000fe20000000003 */
[----:B------:R-:W-:Y:S01]  /*6d00*/  LOP3.LUT R3, R43, 0xffffe000, RZ, 0xc0, !PT ;  /* 0xffffe0002b037812 */ /* 0x000fe200078ec0ff */
[C---:B------:R-:W-:Y:S01]  /*6d10*/  FFMA R31, R27.reuse, R0, R7 ;  /* 0x000000001b1f7223 */ /* 0x040fe20000000007 */
[----:B------:R-:W-:Y:S01]  /*6d20*/  LOP3.LUT R0, R42, 0xffffe000, RZ, 0xc0, !PT ;  /* 0xffffe0002a007812 */ /* 0x000fe200078ec0ff */
[C---:B------:R-:W-:Y:S01]  /*6d30*/  FFMA R4, R27.reuse, R18, R4 ;  /* 0x000000121b047223 */ /* 0x040fe20000000004 */
[----:B------:R-:W-:Y:S01]  /*6d40*/  F2FP.TF32.F32.PACK_B R29, R29 ;  /* 0x0000001dff1d723e */ /* 0x000fe200024050ff */
[C---:B------:R-:W-:Y:S01]  /*6d50*/  FFMA R5, R27.reuse, R2, R5 ;  /* 0x000000021b057223 */ /* 0x040fe20000000005 */
[----:B------:R-:W-:Y:S01]  /*6d60*/  FMUL R11, R24, R11 ;  /* 0x0000000b180b7220 */ /* 0x000fe20000400000 */
[----:B------:R-:W-:Y:S01]  /*6d70*/  F2FP.TF32.F32.PACK_B R30, R30 ;  /* 0x0000001eff1e723e */ /* 0x000fe200024050ff */
[C---:B------:R-:W-:Y:S01]  /*6d80*/  FFMA R6, R27.reuse, R0, R6 ;  /* 0x000000001b067223 */ /* 0x040fe20000000006 */
[----:B------:R-:W-:Y:S01]  /*6d90*/  F2FP.TF32.F32.PACK_B R31, R31 ;  /* 0x0000001fff1f723e */ /* 0x000fe200024050ff */
[----:B------:R-:W-:Y:S01]  /*6da0*/  FFMA R7, R27, R3, R11 ;  /* 0x000000031b077223 */ /* 0x000fe2000000000b */
[----:B------:R-:W-:Y:S01]  /*6db0*/  LOP3.LUT R2, R32, 0xffffe000, RZ, 0xc0, !PT ;  /* 0xffffe00020027812 */ /* 0x000fe200078ec0ff */
[----:B------:R-:W-:Y:S01]  /*6dc0*/  FMUL R15, R24, R15 ;  /* 0x0000000f180f7220 */ /* 0x000fe20000400000 */
[----:B------:R-:W-:Y:S01]  /*6dd0*/  LOP3.LUT R16, R33, 0xffffe000, RZ, 0xc0, !PT ;  /* 0xffffe00021107812 */ /* 0x000fe200078ec0ff */
[----:B------:R1:W-:Y:S01]  /*6de0*/  STS.128 [R65], R28 ;  /* 0x0000001c41007388 */ /* 0x0003e20000000c00 */
[----:B------:R-:W-:Y:S01]  /*6df0*/  LOP3.LUT R0, R34, 0xffffe000, RZ, 0xc0, !PT ;  /* 0xffffe00022007812 */ /* 0x000fe200078ec0ff */
[----:B------:R-:W-:Y:S01]  /*6e00*/  FFMA R8, R27, R2, R8 ;  /* 0x000000021b087223 */ /* 0x000fe20000000008 */
[----:B------:R-:W-:Y:S01]  /*6e10*/  LOP3.LUT R2, R35, 0xffffe000, RZ, 0xc0, !PT ;  /* 0xffffe00023027812 */ /* 0x000fe200078ec0ff */
[C---:B------:R-:W-:Y:S01]  /*6e20*/  FFMA R9, R27.reuse, R16, R9 ;  /* 0x000000101b097223 */ /* 0x040fe20000000009 */
[----:B------:R-:W-:Y:S01]  /*6e30*/  F2FP.TF32.F32.PACK_B R4, R4 ;  /* 0x00000004ff04723e */ /* 0x000fe200024050ff */
[C---:B------:R-:W-:Y:S01]  /*6e40*/  FFMA R10, R27.reuse, R0, R10 ;  /* 0x000000001b0a7223 */ /* 0x040fe2000000000a */
[----:B------:R-:W-:Y:S01]  /*6e50*/  F2FP.TF32.F32.PACK_B R5, R5 ;  /* 0x00000005ff05723e */ /* 0x000fe200024050ff */
[----:B------:R-:W-:Y:S01]  /*6e60*/  FFMA R11, R27, R2, R15 ;  /* 0x000000021b0b7223 */ /* 0x000fe2000000000f */
[----:B------:R-:W-:Y:S01]  /*6e70*/  F2FP.TF32.F32.PACK_B R6, R6 ;  /* 0x00000006ff06723e */ /* 0x000fe200024050ff */
[----:B------:R-:W-:Y:S01]  /*6e80*/  FMUL R19, R24, R19 ;  /* 0x0000001318137220 */ /* 0x000fe20000400000 */
[----:B------:R-:W-:Y:S02]  /*6e90*/  F2FP.TF32.F32.PACK_B R7, R7 ;  /* 0x00000007ff07723e */ /* 0x000fe400024050ff */
[----:B------:R-:W-:Y:S02]  /*6ea0*/  LOP3.LUT R3, R36, 0xffffe000, RZ, 0xc0, !PT ;  /* 0xffffe00024037812 */ /* 0x000fe400078ec0ff */
[----:B------:R-:W-:Y:S01]  /*6eb0*/  LOP3.LUT R0, R37, 0xffffe000, RZ, 0xc0, !PT ;  /* 0xffffe00025007812 */ /* 0x000fe200078ec0ff */
[----:B------:R1:W-:Y:S01]  /*6ec0*/  STS.128 [R64+0x10], R4 ;  /* 0x0000100440007388 */ /* 0x0003e20000000c00 */
        /* <DEDUP_REMOVED lines=8> */
[----:B------:R-:W-:Y:S02]  /*6f50*/  F2FP.TF32.F32.PACK_B R10, R10 ;  /* 0x0000000aff0a723e */ /* 0x000fe400024050ff */
[----:B------:R-:W-:Y:S02]  /*6f60*/  F2FP.TF32.F32.PACK_B R11, R11 ;  /* 0x0000000bff0b723e */ /* 0x000fe400024050ff */
[----:B------:R-:W-:Y:S02]  /*6f70*/  F2FP.TF32.F32.PACK_B R12, R12 ;  /* 0x0000000cff0c723e */ /* 0x000fe400024050ff */
[----:B------:R-:W-:Y:S01]  /*6f80*/  F2FP.TF32.F32.PACK_B R13, R13 ;  /* 0x0000000dff0d723e */ /* 0x000fe200024050ff */
[----:B------:R1:W-:Y:S01]  /*6f90*/  STS.128 [R63+0x20], R8 ;  /* 0x000020083f007388 */ /* 0x0003e20000000c00 */
[----:B------:R-:W-:Y:S02]  /*6fa0*/  F2FP.TF32.F32.PACK_B R14, R14 ;  /* 0x0000000eff0e723e */ /* 0x000fe400024050ff */
[----:B------:R-:W-:Y:S05]  /*6fb0*/  F2FP.TF32.F32.PACK_B R15, R15 ;  /* 0x0000000fff0f723e */ /* 0x000fea00024050ff */
[----:B------:R1:W-:Y:S01]  /*6fc0*/  STS.128 [R60+0x30], R12 ;  /* 0x0000300c3c007388 */ /* 0x0003e20000000c00 */
[----:B------:R-:W-:Y:S01]  /*6fd0*/  @!PT LDS RZ, [RZ] ;  /* 0x00000000fffff984 */ /* 0x000fe20000000800 */
[----:B------:R-:W-:Y:S01]  /*6fe0*/  @!PT LDS RZ, [RZ] ;  /* 0x00000000fffff984 */ /* 0x000fe20000000800 */
[----:B------:R-:W-:Y:S01]  /*6ff0*/  @!PT LDS RZ, [RZ] ;  /* 0x00000000fffff984 */ /* 0x000fe20000000800 */
[----:B------:R-:W-:Y:S01]  /*7000*/  @!PT LDS RZ, [RZ] ;  /* 0x00000000fffff984 */ /* 0x000fe20000000800 */
[----:B------:R2:W-:Y:S07]  /*7010*/  MEMBAR.ALL.CTA ;  /* 0x0000000000007992 */ /* 0x0005ee0000008000 */
[----:B--2---:R-:W2:Y:S02]  /*7020*/  FENCE.VIEW.ASYNC.S ;  /* 0x00000000000073c6 */ /* 0x004ea40000000000 */
[----:B--2---:R-:W-:Y:S06]  /*7030*/  BAR.SYNC.DEFER_BLOCKING 0x1, 0x80 ;  /* 0x0042000000007b1d */ /* 0x004fec0000010000 */
[----:B------:R-:W-:Y:S05]  /*7040*/  @P0 BRA `(.L_x_109) ;  /* 0x0000000000280947 */ /* 0x000fea0003800000 */
[----:B------:R-:W-:Y:S01]  /*7050*/  UIADD3 UR4, UPT, UPT, UR43, 0x200, URZ ;  /* 0x000002002b047890 */ /* 0x000fe2000fffe0ff */
[----:B------:R-:W-:Y:S05]  /*7060*/  UMOV UR51, UR36 ;  /* 0x0000002400337c82 */ /* 0x000fea0008000000 */
[----:B------:R-:W-:Y:S01]  /*7070*/  MOV R57, UR4 ;  /* 0x0000000400397c02 */ /* 0x000fe20008000f00 */
[----:B------:R-:W-:Y:S03]  /*7080*/  UIADD3 UR4, UP0, UPT, UR54, 0x680, URZ ;  /* 0x0000068036047890 */ /* 0x000fe6000ff1e0ff */
[----:B------:R-:W-:Y:S01]  /*7090*/  R2UR UR48, R57 ;  /* 0x00000000393072ca */ /* 0x000fe200000e0000 */
[----:B------:R-:W-:Y:S11]  /*70a0*/  UIADD3.X UR5, UPT, UPT, URZ, UR55, URZ, UP0, !UPT ;  /* 0x00000037ff057290 */ /* 0x000ff600087fe4ff */
[----:B------:R-:W-:Y:S01]  /*70b0*/  @!UPT UIADD3 URZ, UPT, UPT, URZ, URZ, URZ ;  /* 0x000000fffffff290 */ /* 0x000fe2000fffe0ff */
[----:B------:R2:W-:Y:S01]  /*70c0*/  UTMASTG.3D [UR48], [UR4] ;  /* 0x00000030040073b5 */ /* 0x0005e20008010000 */
[----:B------:R0:W-:Y:S01]  /*70d0*/  UTMACMDFLUSH ;  /* 0x00000000000079b7 */ /* 0x0001e20000000000 */
[----:B--2---:R-:W-:Y:S04]  /*70e0*/  DEPBAR.LE SB0, 0x1 ;  /* 0x000080400000791a */ /* 0x004fe80000000000 */
.L_x_109:
[----:B------:R-:W-:Y:S05]  /*70f0*/  BSYNC.RECONVERGENT B0 ;  /* 0x0000000000007941 */ /* 0x000fea0003800200 */
.L_x_108:
[----:B------:R-:W-:Y:S01]  /*7100*/  BAR.SYNC.DEFER_BLOCKING 0x1, 0x80 ;  /* 0x0042000000007b1d */ /* 0x000fe20000010000 */
[----:B------:R-:W-:Y:S01]  /*7110*/  ISETP.NE.AND P1, PT, R72, RZ, PT ;  /* 0x000000ff4800720c */ /* 0x000fe20003f25270 */
[----:B------:R-:W-:Y:S01]  /*7120*/  UISETP.NE.AND UP0, UPT, UR53, URZ, UPT ;  /* 0x000000ff3500728c */ /* 0x000fe2000bf05270 */
[----:B------:R-:W-:Y:S11]  /*7130*/  LEA R2, R73, UR43, 0x3 ;  /* 0x0000002b49027c11 */ /* 0x000ff6000f8e18ff */
[----:B------:R-:W-:Y:S01]  /*7140*/  @P1 SHF.L.U32 R3, RZ, 0x1f, RZ ;  /* 0x0000001fff031819 */ /* 0x000fe200000006ff */
[----:B------:R-:W-:Y:S06]  /*7150*/  BRA.U !UP0, `(.L_x_110) ;  /* 0x0000000108247547 */ /* 0x000fec000b800000 */
[----:B-1----:R-:W-:Y:S01]  /*7160*/  IMAD.U32 R4, RZ, RZ, UR47 ;  /* 0x0000002fff047e24 */ /* 0x002fe2000f8e00ff */
[----:B------:R-:W-:Y:S01]  /*7170*/  MOV R0, UR52 ;  /* 0x0000003400007c02 */ /* 0x000fe20008000f00 */
[----:B------:R-:W-:Y:S03]  /*7180*/  UIADD3 UR4, UPT, UPT, UR47, 0x1, URZ ;  /* 0x000000012f047890 */ /* 0x000fe6000fffe0ff */
[----:B------:R-:W-:Y:S01]  /*7190*/  @P1 LEA R4, R4, UR43, 0x3 ;  /* 0x0000002b04041c11 */ /* 0x000fe2000f8e18ff */
[----:B------:R-:W-:Y:S04]  /*71a0*/  UISETP.NE.AND UP0, UPT, UR4, 0x4, UPT ;  /* 0x000000040400788c */ /* 0x000fe8000bf05270 */
[----:B------:R-:W-:Y:S01]  /*71b0*/  @P1 VIADD R4, R4, 0x50 ;  /* 0x0000005004041836 */ /* 0x000fe20000000000 */
[----:B------:R-:W-:Y:S04]  /*71c0*/  USEL UR47, UR4, URZ, UP0 ;  /* 0x000000ff042f7287 */ /* 0x000fe80008000000 */
[----:B------:R-:W-:Y:S04]  /*71d0*/  @P1 PRMT R0, R0, 0x654, R4 ;  /* 0x0000065400001816 */ /* 0x000fe80000000004 */
[----:B------:R2:W-:Y:S04]  /*71e0*/  @P1 SYNCS.ARRIVE.TRANS64.RED.A1T0 RZ, [R0+URZ], RZ ;  /* 0x000000ff00ff19a7 */ /* 0x0005e800081004ff */
.L_x_110:
[----:B------:R-:W4:Y:S01]  /*71f0*/  @P1 SYNCS.PHASECHK.TRANS64.TRYWAIT P0, [R2+URZ+0x30], R3 ;  /* 0x00003003020015a7 */ /* 0x000f2200080011ff */
[----:B------:R-:W-:Y:S01]  /*7200*/  BSSY B1, `(.L_x_111) ;  /* 0x0000016000017945 */ /* 0x000fe20003800000 */
[----:B----4-:R-:W-:Y:S03]  /*7210*/  @P1 SEL R74, RZ, 0x1, !P0 ;  /* 0x00000001ff4a1807 */ /* 0x010fe60004000000 */
[----:B------:R-:W-:Y:S05]  /*7220*/  @!P1 BRA `(.L_x_112) ;  /* 0x00000000004c9947 */ /* 0x000fea0003800000 */
[----:B------:R-:W-:Y:S01]  /*7230*/  ISETP.NE.AND P0, PT, R74, RZ, PT ;  /* 0x000000ff4a00720c */ /* 0x000fe20003f05270 */
[----:B------:R-:W-:Y:S01]  /*7240*/  BSSY B0, `(.L_x_113) ;  /* 0x000000b000007945 */ /* 0x000fe20003800000 */
[----:B------:R-:W-:Y:S11]  /*7250*/  ISETP.NE.AND P1, PT, R75, RZ, PT ;  /* 0x000000ff4b00720c */ /* 0x000ff60003f25270 */
[----:B------:R-:W-:Y:S02]  /*7260*/  @!UPT UIADD3 URZ, UPT, UPT, URZ, URZ, URZ ;  /* 0x000000fffffff290 */ /* 0x000fe4000fffe0ff */
[C---:B-1----:R-:W-:Y:S01]  /*7270*/  @P1 IMAD R6, R73.reuse, 0x2000, R65 ;  /* 0x0000200049061824 */ /* 0x042fe200078e0241 */
[C---:B------:R-:W-:Y:S01]  /*7280*/  @P1 LEA R4, R73.reuse, R63, 0xd ;  /* 0x0000003f49041211 */ /* 0x040fe200078e68ff */
[C---:B------:R-:W-:Y:S02]  /*7290*/  @P1 IMAD R5, R73.reuse, 0x2000, R64 ;  /* 0x0000200049051824 */ /* 0x040fe400078e0240 */
[----:B------:R-:W-:Y:S01]  /*72a0*/  @P1 IMAD R3, R73, 0x2000, R60 ;  /* 0x0000200049031824 */ /* 0x000fe200078e023c */
[----:B------:R-:W-:Y:S06]  /*72b0*/  @P0 BRA `(.L_x_114) ;  /* 0x00000000000c0947 */ /* 0x000fec0003800000 */
[----:B--2---:R-:W-:Y:S04]  /*72c0*/  SHF.L.U32 R0, RZ, 0x1f, RZ ;  /* 0x0000001fff007819 */ /* 0x004fe800000006ff */
[----:B------:R-:W1:Y:S02]  /*72d0*/  SYNCS.PHASECHK.TRANS64.TRYWAIT P0, [R2+URZ+0x30], R0 ;  /* 0x00003000020075a7 */ /* 0x000e6400080011ff */
[----:B-1----:R-:W-:Y:S05]  /*72e0*/  @!P0 BRA `(.L_x_115) ;  /* 0x0000005000288947 */ /* 0x002fea0003800000 */
.L_x_114:
[----:B------:R-:W-:Y:S05]  /*72f0*/  BSYNC B0 ;  /* 0x0000000000007941 */ /* 0x000fea0003800000 */
.L_x_113:
[----:B------:R-:W-:Y:S02]  /*7300*/  ISETP.NE.AND P0, PT, R75, RZ, PT ;  /* 0x000000ff4b00720c */ /* 0x000fe40003f05270 */
[----:B------:R-:W-:Y:S11]  /*7310*/  IADD3 R73, PT, PT, R73, 0x1, RZ ;  /* 0x0000000149497810 */ /* 0x000ff60007ffe0ff */
[----:B------:R4:W1:Y:S04]  /*7320*/  @P0 LDS.128 R44, [R6] ;  /* 0x00000000062c0984 */ /* 0x0008680000000c00 */
[----:B------:R4:W1:Y:S04]  /*7330*/  @P0 LDS.128 R40, [R5+0x10] ;  /* 0x0000100005280984 */ /* 0x0008680000000c00 */
[----:B------:R4:W1:Y:S04]  /*7340*/  @P0 LDS.128 R32, [R4+0x20] ;  /* 0x0000200004200984 */ /* 0x0008680000000c00 */
[----:B------:R4:W1:Y:S02]  /*7350*/  @P0 LDS.128 R36, [R3+0x30] ;  /* 0x0000300003240984 */ /* 0x0008640000000c00 */
.L_x_112:
[----:B------:R-:W-:Y:S05]  /*7360*/  BSYNC B1 ;  /* 0x0000000000017941 */ /* 0x000fea0003800000 */
.L_x_111:
[----:B-12---:R-:W-:Y:S05]  /*7370*/  VIADD R0, R25, 0x10 ;  /* 0x0000001019007836 */ /* 0x006fea0000000000 */
[----:B------:R-:W-:Y:S04]  /*7380*/  SHF.R.U32.HI R0, RZ, 0x15, R0 ;  /* 0x00000015ff007819 */ /* 0x000fe80000011600 */
[----:B------:R-:W-:Y:S11]  /*7390*/  LOP3.LUT P0, RZ, R0, 0x3, R53, 0x48, !PT ;  /* 0x0000000300ff7812 */ /* 0x000ff60007804835 */
[----:B------:R-:W-:Y:S02]  /*73a0*/  @!UPT UIADD3 URZ, UPT, UPT, URZ, URZ, URZ ;  /* 0x000000fffffff290 */ /* 0x000fe4000fffe0ff */
[----:B------:R-:W-:Y:S05]  /*73b0*/  @!P0 BRA `(.L_x_116) ;  /* 0x0000000000408947 */ /* 0x000fea0003800000 */
[----:B------:R-:W1:Y:S01]  /*73c0*/  LDCU.64 UR8, c[0x4][0x70] ;  /* 0x01000e00ff0877ac */ /* 0x000e620008000a00 */
[----:B----4-:R-:W-:Y:S01]  /*73d0*/  MOV R3, 0x0 ;  /* 0x0000000000037802 */ /* 0x010fe20000000f00 */
[----:B------:R-:W-:Y:S02]  /*73e0*/  HFMA2 R12, -RZ, RZ, 0, 5.9604644775390625e-08 ;  /* 0x00000001ff0c7431 */ /* 0x000fe400000001ff */
[----:B------:R-:W-:Y:S02]  /*73f0*/  IMAD.MOV.U32 R8, RZ, RZ, 0x192 ;  /* 0x00000192ff087424 */ /* 0x000fe400078e00ff */
[----:B------:R-:W-:Y:S01]  /*7400*/  IMAD.MOV.U32 R13, RZ, RZ, RZ ;  /* 0x000000ffff0d7224 */ /* 0x000fe200078e00ff */
[----:B------:R-:W2:Y:S01]  /*7410*/  LDCU.64 UR6, c[0x4][0x78] ;  /* 0x01000f00ff0677ac */ /* 0x000ea20008000a00 */
[----:B------:R-:W4:Y:S01]  /*7420*/  LDC.64 R2, c[0x4][R3] ;  /* 0x0100000003027b82 */ /* 0x000f220000000a00 */
[----:B------:R-:W5:Y:S01]  /*7430*/  LDCU.64 UR4, c[0x4][0x10] ;  /* 0x01000200ff0477ac */ /* 0x000f620008000a00 */
[----:B-1----:R-:W-:Y:S01]  /*7440*/  MOV R5, UR9 ;  /* 0x0000000900057c02 */ /* 0x002fe20008000f00 */
[----:B------:R-:W-:Y:S01]  /*7450*/  IMAD.U32 R4, RZ, RZ, UR8 ;  /* 0x00000008ff047e24 */ /* 0x000fe2000f8e00ff */
[----:B--2---:R-:W-:Y:S01]  /*7460*/  MOV R7, UR7 ;  /* 0x0000000700077c02 */ /* 0x004fe20008000f00 */
[----:B------:R-:W-:Y:S01]  /*7470*/  IMAD.U32 R6, RZ, RZ, UR6 ;  /* 0x00000006ff067e24 */ /* 0x000fe2000f8e00ff */
[----:B-----5:R-:W-:Y:S01]  /*7480*/  MOV R11, UR5 ;  /* 0x00000005000b7c02 */ /* 0x020fe20008000f00 */
[----:B------:R-:W-:Y:S02]  /*7490*/  IMAD.U32 R10, RZ, RZ, UR4 ;  /* 0x00000004ff0a7e24 */ /* 0x000fe4000f8e00ff */
[----:B------:R-:W-:Y:S07]  /*74a0*/  LEPC R20, `(.L_x_116) ;  /* 0x000000001014794e */ /* 0x000fee0000000000 */
[----:B---34-:R-:W-:Y:S05]  /*74b0*/  CALL.ABS.NOINC R2 ;  /* 0x0000000002007343 */ /* 0x018fea0003c00000 */
.L_x_116:
[----:B------:R-:W-:Y:S01]  /*74c0*/  ISETP.NE.AND P6, PT, R72, RZ, PT ;  /* 0x000000ff4800720c */ /* 0x000fe20003fc5270 */
[----:B------:R-:W-:Y:S05]  /*74d0*/  WARPSYNC.ALL ;  /* 0x0000000000007948 */ /* 0x000fea0003800000 */
[----:B------:R-:W-:Y:S01]  /*74e0*/  R2UR UR4, R25 ;  /* 0x00000000190472ca */ /* 0x000fe200000e0000 */
[----:B------:R-:W-:Y:S01]  /*74f0*/  IMAD.U32 R0, RZ, RZ, UR47 ;  /* 0x0000002fff007e24 */ /* 0x000fe2000f8e00ff */
[----:B------:R-:W-:Y:S01]  /*7500*/  LOP3.LUT R20, R44, 0xffffe000, RZ, 0xc0, !PT ;  /* 0xffffe0002c147812 */ /* 0x000fe200078ec0ff */
[----:B------:R-:W-:Y:S01]  /*7510*/  IMAD.U32 R21, RZ, RZ, UR52 ;  /* 0x00000034ff157e24 */ /* 0x000fe2000f8e00ff */
[----:B------:R-:W-:Y:S01]  /*7520*/  ISETP.NE.AND P0, PT, R67, RZ, PT ;  /* 0x000000ff4300720c */ /* 0x000fe20003f05270 */
[----:B------:R-:W-:Y:S02]  /*7530*/  BSSY.RECONVERGENT B0, `(.L_x_117) ;  /* 0x000005b000007945 */ /* 0x000fe40003800200 */
[----:B------:R-:W-:Y:S05]  /*7540*/  @P6 LEA R0, R0, UR43, 0x3 ;  /* 0x0000002b00006c11 */ /* 0x000fea000f8e18ff */
[----:B------:R-:W-:Y:S01]  /*7550*/  @P6 VIADD R0, R0, 0x50 ;  /* 0x0000005000006836 */ /* 0x000fe20000000000 */
[----:B----4-:R-:W1:Y:S04]  /*7560*/  LDTM.x16 R4, tmem[UR4+0x10] ;  /* 0x00001004000479ee */ /* 0x010e680008240000 */
[----:B------:R-:W-:Y:S01]  /*7570*/  @P6 PRMT R21, R21, 0x654, R0 ;  /* 0x0000065415156816 */ /* 0x000fe20000000000 */
[C---:B-1----:R-:W-:Y:S01]  /*7580*/  FMUL R0, R24.reuse, R4 ;  /* 0x0000000418007220 */ /* 0x042fe20000400000 */
[C---:B------:R-:W-:Y:S01]  /*7590*/  FMUL R4, R24.reuse, R8 ;  /* 0x0000000818047220 */ /* 0x040fe20000400000 */
[C---:B------:R-:W-:Y:S01]  /*75a0*/  FMUL R8, R24.reuse, R12 ;  /* 0x0000000c18087220 */ /* 0x040fe20000400000 */
[C---:B------:R-:W-:Y:S01]  /*75b0*/  FMUL R12, R24.reuse, R16 ;  /* 0x00000010180c7220 */ /* 0x040fe20000400000 */
[----:B------:R-:W-:Y:S01]  /*75c0*/  LOP3.LUT R16, R45, 0xffffe000, RZ, 0xc0, !PT ;  /* 0xffffe0002d107812 */ /* 0x000fe200078ec0ff */
[C---:B------:R-:W-:Y:S01]  /*75d0*/  FMUL R2, R24.reuse, R5 ;  /* 0x0000000518027220 */ /* 0x040fe20000400000 */
[C---:B------:R-:W-:Y:S01]  /*75e0*/  FMUL R3, R24.reuse, R6 ;  /* 0x0000000618037220 */ /* 0x040fe20000400000 */
[----:B------:R-:W-:Y:S01]  /*75f0*/  FMUL R5, R24, R9 ;  /* 0x0000000918057220 */ /* 0x000fe20000400000 */
[----:B------:R-:W-:Y:S01]  /*7600*/  FFMA R28, R27, R20, R0 ;  /* 0x000000141b1c7223 */ /* 0x000fe20000000000 */
[----:B------:R-:W-:Y:S01]  /*7610*/  LOP3.LUT R0, R46, 0xffffe000, RZ, 0xc0, !PT ;  /* 0xffffe0002e007812 */ /* 0x000fe200078ec0ff */
[C---:B------:R-:W-:Y:S01]  /*7620*/  FMUL R6, R24.reuse, R10 ;  /* 0x0000000a18067220 */ /* 0x040fe20000400000 */
[C---:B------:R-:W-:Y:S01]  /*7630*/  FMUL R9, R24.reuse, R13 ;  /* 0x0000000d18097220 */ /* 0x040fe20000400000 */
[C---:B------:R-:W-:Y:S01]  /*7640*/  FMUL R10, R24.reuse, R14 ;  /* 0x0000000e180a7220 */ /* 0x040fe20000400000 */
[----:B------:R-:W-:Y:S01]  /*7650*/  F2FP.TF32.F32.PACK_B R28, R28 ;  /* 0x0000001cff1c723e */ /* 0x000fe200024050ff */
[C---:B------:R-:W-:Y:S01]  /*7660*/  FMUL R13, R24.reuse, R17 ;  /* 0x00000011180d7220 */ /* 0x040fe20000400000 */
[----:B------:R-:W-:Y:S01]  /*7670*/  LOP3.LUT R17, R47, 0xffffe000, RZ, 0xc0, !PT ;  /* 0xffffe0002f117812 */ /* 0x000fe200078ec0ff */
[----:B------:R-:W-:Y:S01]  /*7680*/  FMUL R14, R24, R18 ;  /* 0x00000012180e7220 */ /* 0x000fe20000400000 */
[----:B------:R-:W-:Y:S01]  /*7690*/  LOP3.LUT R18, R40, 0xffffe000, RZ, 0xc0, !PT ;  /* 0xffffe00028127812 */ /* 0x000fe200078ec0ff */
[----:B------:R-:W-:Y:S01]  /*76a0*/  FFMA R29, R27, R16, R2 ;  /* 0x000000101b1d7223 */ /* 0x000fe20000000002 */
[----:B------:R-:W-:Y:S01]  /*76b0*/  LOP3.LUT R2, R41, 0xffffe000, RZ, 0xc0, !PT ;  /* 0xffffe00029027812 */ /* 0x000fe200078ec0ff */
[----:B------:R-:W-:Y:S01]  /*76c0*/  FMUL R7, R24, R7 ;  /* 0x0000000718077220 */ /* 0x000fe20000400000 */
[----:B------:R-:W-:Y:S01]  /*76d0*/  LOP3.LUT R16, R33, 0xffffe000, RZ, 0xc0, !PT ;  /* 0xffffe00021107812 */ /* 0x000fe200078ec0ff */
[C---:B------:R-:W-:Y:S01]  /*76e0*/  FFMA R30, R27.reuse, R0, R3 ;  /* 0x000000001b1e7223 */ /* 0x040fe20000000003 */
[----:B------:R-:W-:Y:S01]  /*76f0*/  LOP3.LUT R0, R42, 0xffffe000, RZ, 0xc0, !PT ;  /* 0xffffe0002a007812 */ /* 0x000fe200078ec0ff */
[C---:B------:R-:W-:Y:S01]  /*7700*/  FFMA R31, R27.reuse, R17, R7 ;  /* 0x000000111b1f7223 */ /* 0x040fe20000000007 */
[----:B------:R-:W-:Y:S01]  /*7710*/  F2FP.TF32.F32.PACK_B R29, R29 ;  /* 0x0000001dff1d723e */ /* 0x000fe200024050ff */
[C---:B------:R-:W-:Y:S01]  /*7720*/  FFMA R4, R27.reuse, R18, R4 ;  /* 0x000000121b047223 */ /* 0x040fe20000000004 */
[----:B------:R-:W-:Y:S01]  /*7730*/  F2FP.TF32.F32.PACK_B R30, R30 ;  /* 0x0000001eff1e723e */ /* 0x000fe200024050ff */
[----:B------:R-:W-:Y:S01]  /*7740*/  FFMA R5, R27, R2, R5 ;  /* 0x000000021b057223 */ /* 0x000fe20000000005 */
[----:B------:R-:W-:Y:S01]  /*7750*/  LOP3.LUT R2, R43, 0xffffe000, RZ, 0xc0, !PT ;  /* 0xffffe0002b027812 */ /* 0x000fe200078ec0ff */
[----:B------:R-:W-:Y:S01]  /*7760*/  FMUL R11, R24, R11 ;  /* 0x0000000b180b7220 */ /* 0x000fe20000400000 */
[----:B------:R-:W-:Y:S01]  /*7770*/  F2FP.TF32.F32.PACK_B R31, R31 ;  /* 0x0000001fff1f723e */ /* 0x000fe200024050ff */
[C---:B------:R-:W-:Y:S01]  /*7780*/  FFMA R6, R27.reuse, R0, R6 ;  /* 0x000000001b067223 */ /* 0x040fe20000000006 */
[----:B------:R-:W-:Y:S01]  /*7790*/  LOP3.LUT R3, R32, 0xffffe000, RZ, 0xc0, !PT ;  /* 0xffffe00020037812 */ /* 0x000fe200078ec0ff */
[----:B------:R-:W-:Y:S01]  /*77a0*/  FFMA R7, R27, R2, R11 ;  /* 0x000000021b077223 */ /* 0x000fe2000000000b */
[----:B------:R-:W-:Y:S01]  /*77b0*/  F2FP.TF32.F32.PACK_B R4, R4 ;  /* 0x00000004ff04723e */ /* 0x000fe200024050ff */
[----:B------:R1:W-:Y:S01]  /*77c0*/  STS.128 [R65+0x2000], R28 ;  /* 0x0020001c41007388 */ /* 0x0003e20000000c00 */
[----:B------:R-:W-:Y:S01]  /*77d0*/  LOP3.LUT R0, R34, 0xffffe000, RZ, 0xc0, !PT ;  /* 0xffffe00022007812 */ /* 0x000fe200078ec0ff */
[----:B------:R-:W-:Y:S01]  /*77e0*/  FMUL R15, R24, R15 ;  /* 0x0000000f180f7220 */ /* 0x000fe20000400000 */
[----:B------:R-:W-:Y:S01]  /*77f0*/  LOP3.LUT R2, R35, 0xffffe000, RZ, 0xc0, !PT ;  /* 0xffffe00023027812 */ /* 0x000fe200078ec0ff */
[C---:B------:R-:W-:Y:S01]  /*7800*/  FFMA R8, R27.reuse, R3, R8 ;  /* 0x000000031b087223 */ /* 0x040fe20000000008 */
[----:B------:R-:W-:Y:S01]  /*7810*/  F2FP.TF32.F32.PACK_B R5, R5 ;  /* 0x00000005ff05723e */ /* 0x000fe200024050ff */
[C---:B------:R-:W-:Y:S01]  /*7820*/  FFMA R9, R27.reuse, R16, R9 ;  /* 0x000000101b097223 */ /* 0x040fe20000000009 */
[----:B------:R-:W-:Y:S01]  /*7830*/  F2FP.TF32.F32.PACK_B R6, R6 ;  /* 0x00000006ff06723e */ /* 0x000fe200024050ff */
[C---:B------:R-:W-:Y:S01]  /*7840*/  FFMA R10, R27.reuse, R0, R10 ;  /* 0x000000001b0a7223 */ /* 0x040fe2000000000a */
[----:B------:R-:W-:Y:S01]  /*7850*/  F2FP.TF32.F32.PACK_B R7, R7 ;  /* 0x00000007ff07723e */ /* 0x000fe200024050ff */
[----:B------:R-:W-:Y:S01]  /*7860*/  FFMA R11, R27, R2, R15 ;  /* 0x000000021b0b7223 */ /* 0x000fe2000000000f */
[----:B------:R-:W-:Y:S01]  /*7870*/  LOP3.LUT R0, R36, 0xffffe000, RZ, 0xc0, !PT ;  /* 0xffffe00024007812 */ /* 0x000fe200078ec0ff */
[----:B------:R-:W-:Y:S01]  /*7880*/  FMUL R19, R24, R19 ;  /* 0x0000001318137220 */ /* 0x000fe20000400000 */
        /* <DEDUP_REMOVED lines=16> */
[----:B------:R-:W-:Y:S02]  /*7990*/  F2FP.TF32.F32.PACK_B R15, R15 ;  /* 0x0000000fff0f723e */ /* 0x000fe400024050ff */
[----:B------:R-:W-:Y:S02]  /*79a0*/  LEA R0, R73, UR43, 0x3 ;  /* 0x0000002b49007c11 */ /* 0x000fe4000f8e18ff */
[----:B------:R-:W-:Y:S01]  /*79b0*/  @P6 SHF.L.U32 R2, RZ, 0x1f, RZ ;  /* 0x0000001fff026819 */ /* 0x000fe200000006ff */
        /* <DEDUP_REMOVED lines=9> */
[----:B------:R-:W-:Y:S02]  /*7a50*/  UIADD3 UR4, UP0, UPT, UR54, 0x680, URZ ;  /* 0x0000068036047890 */ /* 0x000fe4000ff1e0ff */
[----:B------:R-:W-:Y:S02]  /*7a60*/  UIADD3 UR9, UPT, UPT, UR49, 0x10, URZ ;  /* 0x0000001031097890 */ /* 0x000fe4000fffe0ff */
[----:B------:R-:W-:Y:S02]  /*7a70*/  UIADD3 UR8, UPT, UPT, UR43, 0x2200, URZ ;  /* 0x000022002b087890 */ /* 0x000fe4000fffe0ff */
[----:B------:R-:W-:Y:S01]  /*7a80*/  UIADD3.X UR5, UPT, UPT, URZ, UR55, URZ, UP0, !UPT ;  /* 0x00000037ff057290 */ /* 0x000fe200087fe4ff */
[----:B------:R-:W-:Y:S01]  /*7a90*/  UMOV UR10, UR50 ;  /* 0x00000032000a7c82 */ /* 0x000fe20008000000 */
[----:B------:R-:W-:Y:S07]  /*7aa0*/  UMOV UR11, UR36 ;  /* 0x00000024000b7c82 */ /* 0x000fee0008000000 */
[----:B------:R2:W-:Y:S01]  /*7ab0*/  UTMASTG.3D [UR8], [UR4] ;  /* 0x00000008040073b5 */ /* 0x0005e20008010000 */
[----:B------:R0:W-:Y:S01]  /*7ac0*/  UTMACMDFLUSH ;  /* 0x00000000000079b7 */ /* 0x0001e20000000000 */
[----:B--2---:R-:W-:Y:S04]  /*7ad0*/  DEPBAR.LE SB0, 0x1 ;  /* 0x000080400000791a */ /* 0x004fe80000000000 */
.L_x_118:
[----:B------:R-:W-:Y:S05]  /*7ae0*/  BSYNC.RECONVERGENT B0 ;  /* 0x0000000000007941 */ /* 0x000fea0003800200 */
.L_x_117:
[----:B------:R-:W-:Y:S01]  /*7af0*/  BAR.SYNC.DEFER_BLOCKING 0x1, 0x80 ;  /* 0x0042000000007b1d */ /* 0x000fe20000010000 */
[----:B------:R-:W-:Y:S04]  /*7b00*/  UIADD3 UR4, UPT, UPT, UR47, 0x1, URZ ;  /* 0x000000012f047890 */ /* 0x000fe8000fffe0ff */
[----:B------:R-:W-:Y:S04]  /*7b10*/  UISETP.NE.AND UP0, UPT, UR4, 0x4, UPT ;  /* 0x000000040400788c */ /* 0x000fe8000bf05270 */
[----:B------:R-:W-:Y:S01]  /*7b20*/  USEL UR46, UR4, URZ, UP0 ;  /* 0x000000ff042e7287 */ /* 0x000fe20008000000 */
[----:B------:R2:W-:Y:S01]  /*7b30*/  @P6 SYNCS.ARRIVE.TRANS64.RED.A1T0 RZ, [R21+URZ], RZ ;  /* 0x000000ff15ff69a7 */ /* 0x0005e200081004ff */
[----:B------:R-:W-:Y:S01]  /*7b40*/  BSSY B1, `(.L_x_119) ;  /* 0x0000017000017945 */ /* 0x000fe20003800000 */
[----:B------:R-:W4:Y:S02]  /*7b50*/  @P6 SYNCS.PHASECHK.TRANS64.TRYWAIT P0, [R0+URZ+0x30], R2 ;  /* 0x00003002000065a7 */ /* 0x000f2400080011ff */
[----:B----4-:R-:W-:Y:S01]  /*7b60*/  @P6 SEL R74, RZ, 0x1, !P0 ;  /* 0x00000001ff4a6807 */ /* 0x010fe20004000000 */
[----:B--2---:R-:W-:Y:S06]  /*7b70*/  @!P6 BRA `(.L_x_120) ;  /* 0x00000000004ce947 */ /* 0x004fec0003800000 */
        /* <DEDUP_REMOVED lines=9> */
[----:B------:R-:W-:Y:S04]  /*7c10*/  SHF.L.U32 R6, RZ, 0x1f, RZ ;  /* 0x0000001fff067819 */ /* 0x000fe800000006ff */
[----:B------:R-:W1:Y:S02]  /*7c20*/  SYNCS.PHASECHK.TRANS64.TRYWAIT P0, [R0+URZ+0x30], R6 ;  /* 0x00003006000075a7 */ /* 0x000e6400080011ff */
[----:B-1----:R-:W-:Y:S05]  /*7c30*/  @!P0 BRA `(.L_x_123) ;  /* 0x0000004400e88947 */ /* 0x002fea0003800000 */
.L_x_122:
[----:B------:R-:W-:Y:S05]  /*7c40*/  BSYNC B0 ;  /* 0x0000000000007941 */ /* 0x000fea0003800000 */
.L_x_121:
[----:B------:R-:W-:Y:S02]  /*7c50*/  ISETP.NE.AND P0, PT, R75, RZ, PT ;  /* 0x000000ff4b00720c */ /* 0x000fe40003f05270 */
[----:B------:R-:W-:Y:S11]  /*7c60*/  IADD3 R73, PT, PT, R73, 0x1, RZ ;  /* 0x0000000149497810 */ /* 0x000ff60007ffe0ff */
[----:B------:R2:W4:Y:S04]  /*7c70*/  @P0 LDS.128 R44, [R5] ;  /* 0x00000000052c0984 */ /* 0x0005280000000c00 */
[----:B------:R2:W1:Y:S04]  /*7c80*/  @P0 LDS.128 R40, [R4+0x10] ;  /* 0x0000100004280984 */ /* 0x0004680000000c00 */
[----:B------:R2:W1:Y:S04]  /*7c90*/  @P0 LDS.128 R32, [R3+0x20] ;  /* 0x0000200003200984 */ /* 0x0004680000000c00 */
[----:B------:R2:W1:Y:S02]  /*7ca0*/  @P0 LDS.128 R36, [R2+0x30] ;  /* 0x0000300002240984 */ /* 0x0004640000000c00 */
.L_x_120:
[----:B------:R-:W-:Y:S05]  /*7cb0*/  BSYNC B1 ;  /* 0x0000000000017941 */ /* 0x000fea0003800000 */
.L_x_119:
[----:B-1----:R-:W-:Y:S05]  /*7cc0*/  VIADD R0, R25, 0x20 ;  /* 0x0000002019007836 */ /* 0x002fea0000000000 */
[----:B------:R-:W-:Y:S04]  /*7cd0*/  SHF.R.U32.HI R0, RZ, 0x15, R0 ;  /* 0x00000015ff007819 */ /* 0x000fe80000011600 */
[----:B------:R-:W-:Y:S11]  /*7ce0*/  LOP3.LUT P0, RZ, R0, 0x3, R53, 0x48, !PT ;  /* 0x0000000300ff7812 */ /* 0x000ff60007804835 */
[----:B------:R-:W-:Y:S02]  /*7cf0*/  @!UPT UIADD3 URZ, UPT, UPT, URZ, URZ, URZ ;  /* 0x000000fffffff290 */ /* 0x000fe4000fffe0ff */
[----:B------:R-:W-:Y:S05]  /*7d00*/  @!P0 BRA `(.L_x_124) ;  /* 0x0000000000408947 */ /* 0x000fea0003800000 */
[----:B------:R-:W1:Y:S01]  /*7d10*/  LDCU.64 UR8, c[0x4][0x70] ;  /* 0x01000e00ff0877ac */ /* 0x000e620008000a00 */
[----:B--2---:R-:W-:Y:S01]  /*7d20*/  MOV R3, 0x0 ;  /* 0x0000000000037802 */ /* 0x004fe20000000f00 */
[----:B------:R-:W-:Y:S02]  /*7d30*/  HFMA2 R12, -RZ, RZ, 0, 5.9604644775390625e-08 ;  /* 0x00000001ff0c7431 */ /* 0x000fe400000001ff */
[----:B------:R-:W-:Y:S02]  /*7d40*/  IMAD.MOV.U32 R8, RZ, RZ, 0x192 ;  /* 0x00000192ff087424 */ /* 0x000fe400078e00ff */
[----:B------:R-:W-:Y:S01]  /*7d50*/  IMAD.MOV.U32 R13, RZ, RZ, RZ ;  /* 0x000000ffff0d7224 */ /* 0x000fe200078e00ff */
[----:B------:R-:W2:Y:S01]  /*7d60*/  LDCU.64 UR6, c[0x4][0x78] ;  /* 0x01000f00ff0677ac */ /* 0x000ea20008000a00 */
[----:B------:R-:W3:Y:S01]  /*7d70*/  LDC.64 R2, c[0x4][R3] ;  /* 0x0100000003027b82 */ /* 0x000ee20000000a00 */
        /* <DEDUP_REMOVED lines=9> */
.L_x_124:
[----:B------:R-:W-:Y:S01]  /*7e10*/  ISETP.NE.AND P6, PT, R72, RZ, PT ;  /* 0x000000ff4800720c */ /* 0x000fe20003fc5270 */
[----:B------:R-:W-:Y:S05]  /*7e20*/  WARPSYNC.ALL ;  /* 0x0000000000007948 */ /* 0x000fea0003800000 */
[----:B------:R-:W-:Y:S01]  /*7e30*/  R2UR UR4, R25 ;  /* 0x00000000190472ca */ /* 0x000fe200000e0000 */
[----:B------:R-:W-:Y:S01]  /*7e40*/  IMAD.U32 R0, RZ, RZ, UR46 ;  /* 0x0000002eff007e24 */ /* 0x000fe2000f8e00ff */
[----:B----4-:R-:W-:Y:S01]  /*7e50*/  LOP3.LUT R20, R44, 0xffffe000, RZ, 0xc0, !PT ;  /* 0xffffe0002c147812 */ /* 0x010fe200078ec0ff */
[----:B------:R-:W-:Y:S01]  /*7e60*/  IMAD.U32 R21, RZ, RZ, UR52 ;  /* 0x00000034ff157e24 */ /* 0x000fe2000f8e00ff */
[----:B------:R-:W-:Y:S01]  /*7e70*/  ISETP.NE.AND P0, PT, R67, RZ, PT ;  /* 0x000000ff4300720c */ /* 0x000fe20003f05270 */
[----:B------:R-:W-:Y:S02]  /*7e80*/  BSSY.RECONVERGENT B0, `(.L_x_125) ;  /* 0x000005b000007945 */ /* 0x000fe40003800200 */
[----:B------:R-:W-:Y:S05]  /*7e90*/  @P6 LEA R0, R0, UR43, 0x3 ;  /* 0x0000002b00006c11 */ /* 0x000fea000f8e18ff */
[----:B------:R-:W-:Y:S01]  /*7ea0*/  @P6 VIADD R0, R0, 0x50 ;  /* 0x0000005000006836 */ /* 0x000fe20000000000 */
[----:B--2---:R-:W1:Y:S04]  /*7eb0*/  LDTM.x16 R4, tmem[UR4+0x20] ;  /* 0x00002004000479ee */ /* 0x004e680008240000 */
        /* <DEDUP_REMOVED lines=87> */
.L_x_126:
[----:B------:R-:W-:Y:S05]  /*8430*/  BSYNC.RECONVERGENT B0 ;  /* 0x0000000000007941 */ /* 0x000fea0003800200 */
.L_x_125:
[----:B------:R-:W-:Y:S01]  /*8440*/  BAR.SYNC.DEFER_BLOCKING 0x1, 0x80 ;  /* 0x0042000000007b1d */ /* 0x000fe20000010000 */
[----:B------:R-:W-:Y:S01]  /*8450*/  UIADD3 UR4, UPT, UPT, UR46, 0x1, URZ ;  /* 0x000000012e047890 */ /* 0x000fe2000fffe0ff */
[----:B------:R-:W-:Y:S03]  /*8460*/  HFMA2 R76, -RZ, RZ, 0, 0 ;  /* 0x00000000ff4c7431 */ /* 0x000fe600000001ff */
        /* <DEDUP_REMOVED lines=19> */
.L_x_130:
[----:B------:R-:W-:Y:S05]  /*85a0*/  BSYNC B0 ;  /* 0x0000000000007941 */ /* 0x000fea0003800000 */
.L_x_129:
[----:B------:R-:W-:Y:S01]  /*85b0*/  ISETP.NE.AND P0, PT, R75, RZ, PT ;  /* 0x000000ff4b00720c */ /* 0x000fe20003f05270 */
[----:B------:R-:W-:Y:S11]  /*85c0*/  VIADD R73, R73, 0x1 ;  /* 0x0000000149497836 */ /* 0x000ff60000000000 */
[----:B------:R-:W-:Y:S01]  /*85d0*/  @!UPT UIADD3 URZ, UPT, UPT, URZ, URZ, URZ ;  /* 0x000000fffffff290 */ /* 0x000fe2000fffe0ff */
[----:B------:R2:W4:Y:S04]  /*85e0*/  @P0 LDS.128 R44, [R5] ;  /* 0x00000000052c0984 */ /* 0x0005280000000c00 */
[----:B------:R2:W1:Y:S04]  /*85f0*/  @P0 LDS.128 R40, [R4+0x10] ;  /* 0x0000100004280984 */ /* 0x0004680000000c00 */
[----:B------:R2:W1:Y:S04]  /*8600*/  @P0 LDS.128 R32, [R3+0x20] ;  /* 0x0000200003200984 */ /* 0x0004680000000c00 */
[----:B------:R2:W1:Y:S01]  /*8610*/  @P0 LDS.128 R36, [R2+0x30] ;  /* 0x0000300002240984 */ /* 0x0004620000000c00 */
[C---:B------:R-:W-:Y:S04]  /*8620*/  ISETP.NE.AND P0, PT, R73.reuse, 0x4, PT ;  /* 0x000000044900780c */ /* 0x040fe80003f05270 */
[----:B------:R-:W-:Y:S02]  /*8630*/  SEL R73, R73, RZ, P0 ;  /* 0x000000ff49497207 */ /* 0x000fe40000000000 */
[----:B------:R-:W-:Y:S02]  /*8640*/  SEL R76, RZ, 0x1, P0 ;  /* 0x00000001ff4c7807 */ /* 0x000fe40000000000 */
.L_x_128:
[----:B------:R-:W-:Y:S05]  /*8650*/  BSYNC B1 ;  /* 0x0000000000017941 */ /* 0x000fea0003800000 */
.L_x_127:
        /* <DEDUP_REMOVED lines=21> */
.L_x_132:
        /* <DEDUP_REMOVED lines=79> */
[----:B------:R-:W-:Y:S01]  /*8ca0*/  @P6 SHF.L.U32 R2, R76, 0x1f, RZ ;  /* 0x0000001f4c026819 */ /* 0x000fe200000006ff */
        /* <DEDUP_REMOVED lines=18> */
.L_x_134:
[----:B------:R-:W-:Y:S05]  /*8dd0*/  BSYNC.RECONVERGENT B0 ;  /* 0x0000000000007941 */ /* 0x000fea0003800200 */
.L_x_133:
        /* <DEDUP_REMOVED lines=18> */
[----:B------:R-:W-:Y:S04]  /*8f00*/  SHF.L.U32 R6, R76, 0x1f, RZ ;  /* 0x0000001f4c067819 */ /* 0x000fe800000006ff */
[----:B------:R-:W1:Y:S02]  /*8f10*/  SYNCS.PHASECHK.TRANS64.TRYWAIT P0, [R0+URZ+0x30], R6 ;  /* 0x00003006000075a7 */ /* 0x000e6400080011ff */
[----:B-1----:R-:W-:Y:S05]  /*8f20*/  @!P0 BRA `(.L_x_139) ;  /* 0x0000003400548947 */ /* 0x002fea0003800000 */
.L_x_138:
[----:B------:R-:W-:Y:S05]  /*8f30*/  BSYNC B0 ;  /* 0x0000000000007941 */ /* 0x000fea0003800000 */
.L_x_137:
[----:B------:R-:W-:Y:S01]  /*8f40*/  ISETP.NE.AND P0, PT, R75, RZ, PT ;  /* 0x000000ff4b00720c */ /* 0x000fe20003f05270 */
[----:B------:R-:W-:Y:S11]  /*8f50*/  VIADD R73, R73, 0x1 ;  /* 0x0000000149497836 */ /* 0x000ff60000000000 */
[----:B------:R-:W-:Y:S01]  /*8f60*/  @!UPT UIADD3 URZ, UPT, UPT, URZ, URZ, URZ ;  /* 0x000000fffffff290 */ /* 0x000fe2000fffe0ff */
[----:B------:R2:W4:Y:S04]  /*8f70*/  @P0 LDS.128 R44, [R5] ;  /* 0x00000000052c0984 */ /* 0x0005280000000c00 */
[----:B------:R2:W2:Y:S04]  /*8f80*/  @P0 LDS.128 R40, [R4+0x10] ;  /* 0x0000100004280984 */ /* 0x0004a80000000c00 */
[----:B------:R2:W2:Y:S04]  /*8f90*/  @P0 LDS.128 R32, [R3+0x20] ;  /* 0x0000200003200984 */ /* 0x0004a80000000c00 */
[----:B------:R2:W2:Y:S01]  /*8fa0*/  @P0 LDS.128 R36, [R2+0x30] ;  /* 0x0000300002240984 */ /* 0x0004a20000000c00 */
[C---:B------:R-:W-:Y:S04]  /*8fb0*/  ISETP.NE.AND P0, PT, R73.reuse, 0x4, PT ;  /* 0x000000044900780c */ /* 0x040fe80003f05270 */
[----:B-1----:R-:W-:Y:S02]  /*8fc0*/  SEL R0, RZ, 0x1, P0 ;  /* 0x00000001ff007807 */ /* 0x002fe40000000000 */
[----:B------:R-:W-:Y:S02]  /*8fd0*/  SEL R73, R73, RZ, P0 ;  /* 0x000000ff49497207 */ /* 0x000fe40000000000 */
[----:B------:R-:W-:Y:S02]  /*8fe0*/  LOP3.LUT R76, R76, R0, RZ, 0x3c, !PT ;  /* 0x000000004c4c7212 */ /* 0x000fe400078e3cff */
.L_x_136:
[----:B------:R-:W-:Y:S05]  /*8ff0*/  BSYNC B1 ;  /* 0x0000000000017941 */ /* 0x000fea0003800000 */
.L_x_135:
[----:B------:R-:W-:Y:S05]  /*9000*/  VIADD R0, R25, 0x40 ;  /* 0x0000004019007836 */ /* 0x000fea0000000000 */
[----:B------:R-:W-:Y:S04]  /*9010*/  SHF.R.U32.HI R0, RZ, 0x15, R0 ;  /* 0x00000015ff007819 */ /* 0x000fe80000011600 */
[----:B------:R-:W-:Y:S11]  /*9020*/  LOP3.LUT P0, RZ, R0, 0x3, R53, 0x48, !PT ;  /* 0x0000000300ff7812 */ /* 0x000ff60007804835 */
[----:B------:R-:W-:Y:S02]  /*9030*/  @!UPT UIADD3 URZ, UPT, UPT, URZ, URZ, URZ ;  /* 0x000000fffffff290 */ /* 0x000fe4000fffe0ff */
[----:B------:R-:W-:Y:S05]  /*9040*/  @!P0 BRA `(.L_x_140) ;  /* 0x0000000000408947 */ /* 0x000fea0003800000 */
[----:B------:R-:W5:Y:S01]  /*9050*/  LDCU.64 UR8, c[0x4][0x70] ;  /* 0x01000e00ff0877ac */ /* 0x000f620008000a00 */
[----:B--2---:R-:W-:Y:S01]  /*9060*/  MOV R3, 0x0 ;  /* 0x0000000000037802 */ /* 0x004fe20000000f00 */
[----:B-1----:R-:W-:Y:S02]  /*9070*/  HFMA2 R12, -RZ, RZ, 0, 5.9604644775390625e-08 ;  /* 0x00000001ff0c7431 */ /* 0x002fe400000001ff */
[----:B------:R-:W-:Y:S02]  /*9080*/  IMAD.MOV.U32 R8, RZ, RZ, 0x192 ;  /* 0x00000192ff087424 */ /* 0x000fe400078e00ff */
[----:B------:R-:W-:Y:S01]  /*9090*/  IMAD.MOV.U32 R13, RZ, RZ, RZ ;  /* 0x000000ffff0d7224 */ /* 0x000fe200078e00ff */
[----:B------:R-:W1:Y:S01]  /*90a0*/  LDCU.64 UR6, c[0x4][0x78] ;  /* 0x01000f00ff0677ac */ /* 0x000e620008000a00 */
[----:B------:R-:W2:Y:S01]  /*90b0*/  LDC.64 R2, c[0x4][R3] ;  /* 0x0100000003027b82 */ /* 0x000ea20000000a00 */
[----:B------:R-:W3:Y:S01]  /*90c0*/  LDCU.64 UR4, c[0x4][0x10] ;  /* 0x01000200ff0477ac */ /* 0x000ee20008000a00 */
[----:B-----5:R-:W-:Y:S01]  /*90d0*/  MOV R5, UR9 ;  /* 0x0000000900057c02 */ /* 0x020fe20008000f00 */
[----:B------:R-:W-:Y:S01]  /*90e0*/  IMAD.U32 R4, RZ, RZ, UR8 ;  /* 0x00000008ff047e24 */ /* 0x000fe2000f8e00ff */
[----:B-1----:R-:W-:Y:S01]  /*90f0*/  MOV R7, UR7 ;  /* 0x0000000700077c02 */ /* 0x002fe20008000f00 */
[----:B------:R-:W-:Y:S01]  /*9100*/  IMAD.U32 R6, RZ, RZ, UR6 ;  /* 0x00000006ff067e24 */ /* 0x000fe2000f8e00ff */
[----:B---3--:R-:W-:Y:S01]  /*9110*/  MOV R11, UR5 ;  /* 0x00000005000b7c02 */ /* 0x008fe20008000f00 */
[----:B------:R-:W-:Y:S02]  /*9120*/  IMAD.U32 R10, RZ, RZ, UR4 ;  /* 0x00000004ff0a7e24 */ /* 0x000fe4000f8e00ff */
[----:B------:R-:W-:Y:S07]  /*9130*/  LEPC R20, `(.L_x_140) ;  /* 0x000000001014794e */ /* 0x000fee0000000000 */
[----:B--2-4-:R-:W-:Y:S05]  /*9140*/  CALL.ABS.NOINC R2 ;  /* 0x0000000002007343 */ /* 0x014fea0003c00000 */
.L_x_140:
        /* <DEDUP_REMOVED lines=10> */
[----:B-12---:R-:W1:Y:S04]  /*91f0*/  LDTM.x16 R4, tmem[UR4+0x40] ;  /* 0x00004004000479ee */ /* 0x006e680008240000 */
        /* <DEDUP_REMOVED lines=37> */
[----:B------:R1:W-:Y:S01]  /*9450*/  STS.128 [R65], R28 ;  /* 0x0000001c41007388 */ /* 0x0003e20000000c00 */
        /* <DEDUP_REMOVED lines=40> */
[----:B------:R-:W-:Y:S02]  /*96e0*/  UIADD3 UR4, UPT, UPT, UR43, 0x200, URZ ;  /* 0x000002002b047890 */ /* 0x000fe4000fffe0ff */
[----:B------:R-:W-:Y:S01]  /*96f0*/  UIADD3 UR9, UPT, UPT, UR49, 0x40, URZ ;  /* 0x0000004031097890 */ /* 0x000fe2000fffe0ff */
[----:B------:R-:W-:Y:S01]  /*9700*/  UMOV UR10, UR50 ;  /* 0x00000032000a7c82 */ /* 0x000fe20008000000 */
[----:B------:R-:W-:Y:S02]  /*9710*/  UMOV UR11, UR36 ;  /* 0x00000024000b7c82 */ /* 0x000fe40008000000 */
        /* <DEDUP_REMOVED lines=8> */
.L_x_142:
[----:B------:R-:W-:Y:S05]  /*97a0*/  BSYNC.RECONVERGENT B0 ;  /* 0x0000000000007941 */ /* 0x000fea0003800200 */
.L_x_141:
        /* <DEDUP_REMOVED lines=21> */
.L_x_146:
[----:B------:R-:W-:Y:S05]  /*9900*/  BSYNC B0 ;  /* 0x0000000000007941 */ /* 0x000fea0003800000 */
.L_x_145:
        /* <DEDUP_REMOVED lines=11> */
.L_x_144:
[----:B------:R-:W-:Y:S05]  /*99c0*/  BSYNC B1 ;  /* 0x0000000000017941 */ /* 0x000fea0003800000 */
.L_x_143:
        /* <DEDUP_REMOVED lines=21> */
.L_x_148:
        /* <DEDUP_REMOVED lines=98> */
.L_x_150:
[----:B------:R-:W-:Y:S05]  /*a140*/  BSYNC.RECONVERGENT B0 ;  /* 0x0000000000007941 */ /* 0x000fea0003800200 */
.L_x_149:
        /* <DEDUP_REMOVED lines=21> */
.L_x_154:
[----:B------:R-:W-:Y:S05]  /*a2a0*/  BSYNC B0 ;  /* 0x0000000000007941 */ /* 0x000fea0003800000 */
.L_x_153:
        /* <DEDUP_REMOVED lines=11> */
.L_x_152:
[----:B------:R-:W-:Y:S05]  /*a360*/  BSYNC B1 ;  /* 0x0000000000017941 */ /* 0x000fea0003800000 */
.L_x_151:
        /* <DEDUP_REMOVED lines=21> */
.L_x_156:
        /* <DEDUP_REMOVED lines=98> */
.L_x_158:
[----:B------:R-:W-:Y:S05]  /*aae0*/  BSYNC.RECONVERGENT B0 ;  /* 0x0000000000007941 */ /* 0x000fea0003800200 */
.L_x_157:
        /* <DEDUP_REMOVED lines=21> */
.L_x_162:
[----:B------:R-:W-:Y:S05]  /*ac40*/  BSYNC B0 ;  /* 0x0000000000007941 */ /* 0x000fea0003800000 */
.L_x_161:
[----:B------:R-:W-:Y:S11]  /*ac50*/  ISETP.NE.AND P0, PT, R75, RZ, PT ;  /* 0x000000ff4b00720c */ /* 0x000ff60003f05270 */
[----:B------:R-:W-:Y:S02]  /*ac60*/  @!UPT UIADD3 URZ, UPT, UPT, URZ, URZ, URZ ;  /* 0x000000fffffff290 */ /* 0x000fe4000fffe0ff */
[----:B------:R2:W4:Y:S04]  /*ac70*/  @P0 LDS.128 R44, [R4] ;  /* 0x00000000042c0984 */ /* 0x0005280000000c00 */
[----:B------:R2:W1:Y:S04]  /*ac80*/  @P0 LDS.128 R40, [R3+0x10] ;  /* 0x0000100003280984 */ /* 0x0004680000000c00 */
[----:B------:R2:W1:Y:S04]  /*ac90*/  @P0 LDS.128 R32, [R2+0x20] ;  /* 0x0000200002200984 */ /* 0x0004680000000c00 */
[----:B------:R2:W1:Y:S02]  /*aca0*/  @P0 LDS.128 R36, [R73+0x30] ;  /* 0x0000300049240984 */ /* 0x0004640000000c00 */
.L_x_160:
[----:B------:R-:W-:Y:S05]  /*acb0*/  BSYNC B1 ;  /* 0x0000000000017941 */ /* 0x000fea0003800000 */
.L_x_159:
        /* <DEDUP_REMOVED lines=21> */
.L_x_164:
[----:B------:R-:W-:Y:S01]  /*ae10*/  ISETP.NE.AND P0, PT, R67, RZ, PT ;  /* 0x000000ff4300720c */ /* 0x000fe20003f05270 */
[----:B------:R-:W-:Y:S05]  /*ae20*/  WARPSYNC.ALL ;  /* 0x0000000000007948 */ /* 0x000fea0003800000 */
[----:B------:R-:W-:Y:S01]  /*ae30*/  R2UR UR4, R25 ;  /* 0x00000000190472ca */ /* 0x000fe200000e0000 */
[----:B------:R-:W-:Y:S01]  /*ae40*/  BSSY.RECONVERGENT B0, `(.L_x_165) ;  /* 0x000005c000007945 */ /* 0x000fe20003800200 */
[----:B----4-:R-:W-:Y:S02]  /*ae50*/  LOP3.LUT R0, R44, 0xffffe000, RZ, 0xc0, !PT ;  /* 0xffffe0002c007812 */ /* 0x010fe400078ec0ff */
[----:B--2---:R-:W-:Y:S02]  /*ae60*/  LOP3.LUT R2, R45, 0xffffe000, RZ, 0xc0, !PT ;  /* 0xffffe0002d027812 */ /* 0x004fe400078ec0ff */
[----:B------:R-:W-:Y:S02]  /*ae70*/  LOP3.LUT R3, R46, 0xffffe000, RZ, 0xc0, !PT ;  /* 0xffffe0002e037812 */ /* 0x000fe400078ec0ff */
[----:B------:R-:W-:Y:S02]  /*ae80*/  LOP3.LUT R20, R47, 0xffffe000, RZ, 0xc0, !PT ;  /* 0xffffe0002f147812 */ /* 0x000fe400078ec0ff */
[----:B------:R-:W-:Y:S02]  /*ae90*/  LOP3.LUT R21, R40, 0xffffe000, RZ, 0xc0, !PT ;  /* 0xffffe00028157812 */ /* 0x000fe400078ec0ff */
[----:B------:R-:W-:Y:S01]  /*aea0*/  LOP3.LUT R25, R41, 0xffffe000, RZ, 0xc0, !PT ;  /* 0xffffe00029197812 */ /* 0x000fe200078ec0ff */
[----:B------:R-:W1:Y:S01]  /*aeb0*/  LDTM.x16 R4, tmem[UR4+0x70] ;  /* 0x00007004000479ee */ /* 0x000e620008240000 */
[----:B------:R-:W-:Y:S01]  /*aec0*/  R2UR UR4, R26 ;  /* 0x000000001a0472ca */ /* 0x000fe200000e0000 */
[----:B------:R-:W-:Y:S01]  /*aed0*/  NOP ;  /* 0x0000000000007918 */ /* 0x000fe20000000000 */
[----:B------:R-:W-:Y:S02]  /*aee0*/  LOP3.LUT R26, R42, 0xffffe000, RZ, 0xc0, !PT ;  /* 0xffffe0002a1a7812 */ /* 0x000fe400078ec0ff */
[----:B------:R-:W-:Y:S02]  /*aef0*/  LOP3.LUT R28, R43, 0xffffe000, RZ, 0xc0, !PT ;  /* 0xffffe0002b1c7812 */ /* 0x000fe400078ec0ff */
[----:B------:R-:W-:Y:S02]  /*af00*/  LOP3.LUT R29, R32, 0xffffe000, RZ, 0xc0, !PT ;  /* 0xffffe000201d7812 */ /* 0x000fe400078ec0ff */
[----:B------:R-:W-:Y:S02]  /*af10*/  LOP3.LUT R30, R33, 0xffffe000, RZ, 0xc0, !PT ;  /* 0xffffe000211e7812 */ /* 0x000fe400078ec0ff */
[----:B------:R-:W-:Y:S02]  /*af20*/  LOP3.LUT R31, R34, 0xffffe000, RZ, 0xc0, !PT ;  /* 0xffffe000221f7812 */ /* 0x000fe400078ec0ff */
[----:B------:R-:W-:Y:S01]  /*af30*/  LOP3.LUT R32, R35, 0xffffe000, RZ, 0xc0, !PT ;  /* 0xffffe00023207812 */ /* 0x000fe200078ec0ff */
[----:B------:R-:W-:Y:S01]  /*af40*/  UIADD3 UR4, UPT, UPT, UR4, 0xc0, URZ ;  /* 0x000000c004047890 */ /* 0x000fe2000fffe0ff */
[----:B------:R-:W-:Y:S02]  /*af50*/  LOP3.LUT R33, R36, 0xffffe000, RZ, 0xc0, !PT ;  /* 0xffffe00024217812 */ /* 0x000fe400078ec0ff */
[----:B------:R-:W-:Y:S01]  /*af60*/  LOP3.LUT R34, R37, 0xffffe000, RZ, 0xc0, !PT ;  /* 0xffffe00025227812 */ /* 0x000fe200078ec0ff */
[----:B------:R-:W-:Y:S01]  /*af70*/  UPRMT UR4, UR52, 0x654, UR4 ;  /* 0x0000065434047896 */ /* 0x000fe20008000004 */
[----:B------:R-:W-:Y:S02]  /*af80*/  LOP3.LUT R35, R38, 0xffffe000, RZ, 0xc0, !PT ;  /* 0xffffe00026237812 */ /* 0x000fe400078ec0ff */
[----:B------:R-:W-:Y:S01]  /*af90*/  LOP3.LUT R36, R39, 0xffffe000, RZ, 0xc0, !PT ;  /* 0xffffe00027247812 */ /* 0x000fe200078ec0ff */
[C---:B-1----:R-:W-:Y:S01]  /*afa0*/  FMUL R4, R24.reuse, R4 ;  /* 0x0000000418047220 */ /* 0x042fe20000400000 */
[C---:B------:R-:W-:Y:S01]  /*afb0*/  FMUL R5, R24.reuse, R5 ;  /* 0x0000000518057220 */ /* 0x040fe20000400000 */
[C---:B------:R-:W-:Y:S01]  /*afc0*/  FMUL R6, R24.reuse, R6 ;  /* 0x0000000618067220 */ /* 0x040fe20000400000 */
[C---:B------:R-:W-:Y:S01]  /*afd0*/  FMUL R7, R24.reuse, R7 ;  /* 0x0000000718077220 */ /* 0x040fe20000400000 */
[C---:B------:R-:W-:Y:S01]  /*afe0*/  FFMA R4, R27.reuse, R0, R4 ;  /* 0x000000001b047223 */ /* 0x040fe20000000004 */
[C---:B------:R-:W-:Y:S01]  /*aff0*/  FFMA R5, R27.reuse, R2, R5 ;  /* 0x000000021b057223 */ /* 0x040fe20000000005 */
[C---:B------:R-:W-:Y:S01]  /*b000*/  FFMA R6, R27.reuse, R3, R6 ;  /* 0x000000031b067223 */ /* 0x040fe20000000006 */
[C---:B------:R-:W-:Y:S01]  /*b010*/  FFMA R7, R27.reuse, R20, R7 ;  /* 0x000000141b077223 */ /* 0x040fe20000000007 */
[C---:B------:R-:W-:Y:S01]  /*b020*/  FMUL R8, R24.reuse, R8 ;  /* 0x0000000818087220 */ /* 0x040fe20000400000 */
[C---:B------:R-:W-:Y:S01]  /*b030*/  FMUL R9, R24.reuse, R9 ;  /* 0x0000000918097220 */ /* 0x040fe20000400000 */
[C---:B------:R-:W-:Y:S01]  /*b040*/  FMUL R10, R24.reuse, R10 ;  /* 0x0000000a180a7220 */ /* 0x040fe20000400000 */
[C---:B------:R-:W-:Y:S01]  /*b050*/  FMUL R11, R24.reuse, R11 ;  /* 0x0000000b180b7220 */ /* 0x040fe20000400000 */
[----:B------:R-:W-:Y:S01]  /*b060*/  F2FP.TF32.F32.PACK_B R4, R4 ;  /* 0x00000004ff04723e */ /* 0x000fe200024050ff */
[C---:B------:R-:W-:Y:S01]  /*b070*/  FFMA R8, R27.reuse, R21, R8 ;  /* 0x000000151b087223 */ /* 0x040fe20000000008 */
[----:B------:R-:W-:Y:S01]  /*b080*/  F2FP.TF32.F32.PACK_B R5, R5 ;  /* 0x00000005ff05723e */ /* 0x000fe200024050ff */
[C---:B------:R-:W-:Y:S01]  /*b090*/  FFMA R9, R27.reuse, R25, R9 ;  /* 0x000000191b097223 */ /* 0x040fe20000000009 */
[----:B------:R-:W-:Y:S01]  /*b0a0*/  F2FP.TF32.F32.PACK_B R6, R6 ;  /* 0x00000006ff06723e */ /* 0x000fe200024050ff */
[C---:B------:R-:W-:Y:S01]  /*b0b0*/  FFMA R10, R27.reuse, R26, R10 ;  /* 0x0000001a1b0a7223 */ /* 0x040fe2000000000a */
[----:B------:R-:W-:Y:S01]  /*b0c0*/  F2FP.TF32.F32.PACK_B R7, R7 ;  /* 0x00000007ff07723e */ /* 0x000fe200024050ff */
[C---:B------:R-:W-:Y:S01]  /*b0d0*/  FFMA R11, R27.reuse, R28, R11 ;  /* 0x0000001c1b0b7223 */ /* 0x040fe2000000000b */
[C---:B------:R-:W-:Y:S01]  /*b0e0*/  FMUL R12, R24.reuse, R12 ;  /* 0x0000000c180c7220 */ /* 0x040fe20000400000 */
[----:B------:R-:W-:Y:S01]  /*b0f0*/  SYNCS.ARRIVE.TRANS64.RED.A1T0 RZ, [UR4], RZ ;  /* 0x000000ffffff79a7 */ /* 0x000fe20008100404 */
[----:B------:R-:W-:Y:S01]  /*b100*/  F2FP.TF32.F32.PACK_B R8, R8 ;  /* 0x00000008ff08723e */ /* 0x000fe200024050ff */
[----:B------:R1:W-:Y:S01]  /*b110*/  STS.128 [R65+0x6000], R4 ;  /* 0x0060000441007388 */ /* 0x0003e20000000c00 */
        /* <DEDUP_REMOVED lines=9> */
[C---:B------:R-:W-:Y:S01]  /*b1b0*/  FFMA R15, R27.reuse, R32, R15 ;  /* 0x000000201b0f7223 */ /* 0x040fe2000000000f */
[C---:B------:R-:W-:Y:S01]  /*b1c0*/  FMUL R16, R24.reuse, R16 ;  /* 0x0000001018107220 */ /* 0x040fe20000400000 */
[----:B------:R-:W-:Y:S01]  /*b1d0*/  F2FP.TF32.F32.PACK_B R12, R12 ;  /* 0x0000000cff0c723e */ /* 0x000fe200024050ff */
[----:B------:R1:W-:Y:S01]  /*b1e0*/  STS.128 [R64+0x6010], R8 ;  /* 0x0060100840007388 */ /* 0x0003e20000000c00 */
[C---:B------:R-:W-:Y:S01]  /*b1f0*/  FMUL R17, R24.reuse, R17 ;  /* 0x0000001118117220 */ /* 0x040fe20000400000 */
[C---:B------:R-:W-:Y:S01]  /*b200*/  FMUL R18, R24.reuse, R18 ;  /* 0x0000001218127220 */ /* 0x040fe20000400000 */
[----:B------:R-:W-:Y:S01]  /*b210*/  FMUL R19, R24, R19 ;  /* 0x0000001318137220 */ /* 0x000fe20000400000 */
[----:B------:R-:W-:Y:S01]  /*b220*/  F2FP.TF32.F32.PACK_B R13, R13 ;  /* 0x0000000dff0d723e */ /* 0x000fe200024050ff */
[C---:B------:R-:W-:Y:S01]  /*b230*/  FFMA R16, R27.reuse, R33, R16 ;  /* 0x000000211b107223 */ /* 0x040fe20000000010 */
[----:B------:R-:W-:Y:S01]  /*b240*/  F2FP.TF32.F32.PACK_B R14, R14 ;  /* 0x0000000eff0e723e */ /* 0x000fe200024050ff */
[C---:B------:R-:W-:Y:S01]  /*b250*/  FFMA R17, R27.reuse, R34, R17 ;  /* 0x000000221b117223 */ /* 0x040fe20000000011 */
[----:B------:R-:W-:Y:S01]  /*b260*/  F2FP.TF32.F32.PACK_B R15, R15 ;  /* 0x0000000fff0f723e */ /* 0x000fe200024050ff */
[C---:B------:R-:W-:Y:S01]  /*b270*/  FFMA R18, R27.reuse, R35, R18 ;  /* 0x000000231b127223 */ /* 0x040fe20000000012 */
[----:B------:R-:W-:Y:S01]  /*b280*/  FFMA R19, R27, R36, R19 ;  /* 0x000000241b137223 */ /* 0x000fe20000000013 */
[----:B------:R-:W-:Y:S02]  /*b290*/  F2FP.TF32.F32.PACK_B R16, R16 ;  /* 0x00000010ff10723e */ /* 0x000fe400024050ff */
[----:B------:R1:W-:Y:S01]  /*b2a0*/  STS.128 [R63+0x6020], R12 ;  /* 0x0060200c3f007388 */ /* 0x0003e20000000c00 */
[----:B------:R-:W-:Y:S02]  /*b2b0*/  F2FP.TF32.F32.PACK_B R17, R17 ;  /* 0x00000011ff11723e */ /* 0x000fe400024050ff */
        /* <DEDUP_REMOVED lines=20> */
.L_x_166:
[----:B------:R-:W-:Y:S05]  /*b400*/  BSYNC.RECONVERGENT B0 ;  /* 0x0000000000007941 */ /* 0x000fea0003800200 */
.L_x_165:
[----:B------:R-:W-:Y:S01]  /*b410*/  BAR.SYNC.DEFER_BLOCKING 0x1, 0x80 ;  /* 0x0042000000007b1d */ /* 0x000fe20000010000 */
[----:B------:R-:W-:Y:S01]  /*b420*/  UISETP.NE.AND UP0, UPT, UR53, -0x8, UPT ;  /* 0xfffffff83500788c */ /* 0x000fe2000bf05270 */
[----:B------:R-:W-:Y:S08]  /*b430*/  IADD3 R22, PT, PT, R22, 0x1, RZ ;  /* 0x0000000116167810 */ /* 0x000ff00007ffe0ff */
[----:B------:R-:W-:Y:S05]  /*b440*/  BRA.U !UP0, `(.L_x_167) ;  /* 0x0000000108287547 */ /* 0x000fea000b800000 */
[----:B------:R-:W-:Y:S01]  /*b450*/  ISETP.NE.AND P0, PT, R72, RZ, PT ;  /* 0x000000ff4800720c */ /* 0x000fe20003f05270 */
[----:B------:R-:W-:Y:S01]  /*b460*/  IMAD.U32 R2, RZ, RZ, UR47 ;  /* 0x0000002fff027e24 */ /* 0x000fe2000f8e00ff */
[----:B------:R-:W-:Y:S01]  /*b470*/  UIADD3 UR4, UPT, UPT, UR47, 0x1, URZ ;  /* 0x000000012f047890 */ /* 0x000fe2000fffe0ff */
[----:B------:R-:W-:Y:S03]  /*b480*/  IMAD.U32 R0, RZ, RZ, UR52 ;  /* 0x00000034ff007e24 */ /* 0x000fe6000f8e00ff */
[----:B------:R-:W-:Y:S04]  /*b490*/  UISETP.NE.AND UP0, UPT, UR4, 0x4, UPT ;  /* 0x000000040400788c */ /* 0x000fe8000bf05270 */
[----:B------:R-:W-:Y:S03]  /*b4a0*/  USEL UR47, UR4, URZ, UP0 ;  /* 0x000000ff042f7287 */ /* 0x000fe60008000000 */
[----:B------:R-:W-:Y:S05]  /*b4b0*/  @P0 LEA R2, R2, UR43, 0x3 ;  /* 0x0000002b02020c11 */ /* 0x000fea000f8e18ff */
[----:B------:R-:W-:Y:S05]  /*b4c0*/  @P0 VIADD R2, R2, 0x50 ;  /* 0x0000005002020836 */ /* 0x000fea0000000000 */
[----:B------:R-:W-:Y:S04]  /*b4d0*/  @P0 PRMT R0, R0, 0x654, R2 ;  /* 0x0000065400000816 */ /* 0x000fe80000000002 */
[----:B------:R2:W-:Y:S03]  /*b4e0*/  @P0 SYNCS.ARRIVE.TRANS64.RED.A1T0 RZ, [R0+URZ], RZ ;  /* 0x000000ff00ff09a7 */ /* 0x0005e600081004ff */
.L_x_167:
[----:B------:R-:W-:Y:S01]  /*b4f0*/  R2UR UR6, R71 ;  /* 0x00000000470672ca */ /* 0x000fe200000e0000 */
[----:B------:R-:W-:Y:S01]  /*b500*/  UIADD3 UR53, UPT, UPT, UR53, 0x8, URZ ;  /* 0x0000000835357890 */ /* 0x000fe2000fffe0ff */
[----:B------:R-:W-:Y:S02]  /*b510*/  R2UR UR5, R54 ;  /* 0x00000000360572ca */ /* 0x000fe400000e0000 */
[----:B------:R-:W-:Y:S02]  /*b520*/  R2UR UR4, R55 ;  /* 0x00000000370472ca */ /* 0x000fe400000e0000 */
[----:B------:R-:W-:Y:S02]  /*b530*/  R2UR UR36, R70 ;  /* 0x00000000462472ca */ /* 0x000fe400000e0000 */
[----:B------:R-:W-:Y:S02]  /*b540*/  ISETP.NE.AND P0, PT, R59, 0x2, PT ;  /* 0x000000023b00780c */ /* 0x000fe40003f05270 */
[----:B------:R-:W-:Y:S02]  /*b550*/  ISETP.NE.AND P1, PT, R22, 0x4, PT ;  /* 0x000000041600780c */ /* 0x000fe40003f25270 */
[----:B------:R-:W-:Y:S01]  /*b560*/  SEL R2, RZ, 0x1, P0 ;  /* 0x00000001ff027807 */ /* 0x000fe20000000000 */
[----:B------:R-:W-:Y:S01]  /*b570*/  UISETP.NE.AND UP0, UPT, UR6, URZ, UPT ;  /* 0x000000ff0600728c */ /* 0x000fe2000bf05270 */
[----:B--2---:R-:W-:Y:S01]  /*b580*/  SEL R0, RZ, 0x1, P1 ;  /* 0x00000001ff007807 */ /* 0x004fe20000800000 */
[----:B------:R-:W-:Y:S01]  /*b590*/  UIADD3 UR20, UPT, UPT, UR37, UR5, URZ ;  /* 0x0000000525147290 */ /* 0x000fe2000fffe0ff */
[----:B------:R-:W-:Y:S01]  /*b5a0*/  LOP3.LUT R61, R61, R2, RZ, 0x3c, !PT ;  /* 0x000000023d3d7212 */ /* 0x000fe200078e3cff */
[----:B------:R-:W-:Y:S01]  /*b5b0*/  UIADD3 UR16, UPT, UPT, UR38, UR4, URZ ;  /* 0x0000000426107290 */ /* 0x000fe2000fffe0ff */
[----:B------:R-:W-:Y:S02]  /*b5c0*/  LOP3.LUT R62, R62, R0, RZ, 0x3c, !PT ;  /* 0x000000003e3e7212 */ /* 0x000fe400078e3cff */
[----:B------:R-:W-:Y:S02]  /*b5d0*/  SEL R59, R59, RZ, P0 ;  /* 0x000000ff3b3b7207 */ /* 0x000fe40000000000 */
[----:B------:R-:W-:Y:S01]  /*b5e0*/  SEL R22, R22, RZ, P1 ;  /* 0x000000ff16167207 */ /* 0x000fe20000800000 */
[----:B------:R-:W-:Y:S06]  /*b5f0*/  BRA.U UP0, `(.L_x_168) ;  /* 0xffffffa500307547 */ /* 0x000fec000b83ffff */
[----:B------:R-:W-:-:S13]  /*b600*/  R2UR UR4, R56 ;  /* 0x00000000380472ca */ /* 0x000fda00000e0000 */
[----:B------:R-:W-:-:S09]  /*b610*/  UISETP.NE.AND UP0, UPT, UR4, URZ, UPT ;  /* 0x000000ff0400728c */ /* 0x000fd2000bf05270 */
[----:B------:R-:W-:Y:S05]  /*b620*/  BRA.U !UP0, `(.L_x_169) ;  /* 0x0000000108487547 */ /* 0x000fea000b800000 */
[----:B------:R-:W2:Y:S02]  /*b630*/  LDCU.64 UR4, c[0x0][0x890] ;  /* 0x00011200ff0477ac */ /* 0x000ea40008000a00 */
[----:B--2---:R-:W-:-:S04]  /*b640*/  UISETP.NE.U32.AND UP0, UPT, UR4, URZ, UPT ;  /* 0x000000ff0400728c */ /* 0x004fc8000bf05070 */
[----:B------:R-:W-:-:S09]  /*b650*/  UISETP.NE.AND.EX UP0, UPT, UR5, URZ, UPT, UP0 ;  /* 0x000000ff0500728c */ /* 0x000fd2000bf05300 */
[----:B------:R-:W-:Y:S05]  /*b660*/  BRA.U UP0, `(.L_x_170) ;  /* 0x00000001000c7547 */ /* 0x000fea000b800000 */
[----:B------:R-:W-:-:S13]  /*b670*/  FSETP.NEU.AND P0, PT, R27, RZ, PT ;  /* 0x000000ff1b00720b */ /* 0x000fda0003f0d000 */
[----:B------:R-:W-:Y:S05]  /*b680*/  @!P0 EXIT ;  /* 0x000000000000894d */ /* 0x000fea0003800000 */
[----:B------:R-:W-:Y:S05]  /*b690*/  BRA `(.L_x_169) ;  /* 0x00000000002c7947 */ /* 0x000fea0003800000 */
.L_x_170:
[----:B------:R-:W-:Y:S01]  /*b6a0*/  ISETP.NE.AND P0, PT, R58, RZ, PT ;  /* 0x000000ff3a00720c */ /* 0x000fe20003f05270 */
[----:B------:R-:W-:-:S12]  /*b6b0*/  BSSY.RECONVERGENT B0, `(.L_x_169) ;  /* 0x0000009000007945 */ /* 0x000fd80003800200 */
[----:B------:R-:W-:Y:S05]  /*b6c0*/  @P0 BRA `(.L_x_171) ;  /* 0x0000000000140947 */ /* 0x000fea0003800000 */
[----:B------:R-:W2:Y:S02]  /*b6d0*/  LDCU.64 UR4, c[0x0][0x888] ;  /* 0x00011100ff0477ac */ /* 0x000ea40008000a00 */
[----:B--2---:R-:W-:-:S04]  /*b6e0*/  ISETP.NE.U32.AND P0, PT, RZ, UR4, PT ;  /* 0x00000004ff007c0c */ /* 0x004fc8000bf05070 */
[----:B------:R-:W-:-:S13]  /*b6f0*/  ISETP.NE.AND.EX P0, PT, RZ, UR5, PT, P0 ;  /* 0x00000005ff007c0c */ /* 0x000fda000bf05300 */
[----:B------:R-:W-:Y:S05]  /*b700*/  @!P0 EXIT ;  /* 0x000000000000894d */ /* 0x000fea0003800000 */
[----:B------:R-:W-:Y:S05]  /*b710*/  BRA `(.L_x_172) ;  /* 0x0000000000087947 */ /* 0x000fea0003800000 */
.L_x_171:
[----:B------:R-:W-:-:S13]  /*b720*/  FSETP.NEU.AND P0, PT, R27, RZ, PT ;  /* 0x000000ff1b00720b */ /* 0x000fda0003f0d000 */
[----:B------:R-:W-:Y:S05]  /*b730*/  @!P0 EXIT ;  /* 0x000000000000894d */ /* 0x000fea0003800000 */
.L_x_172:
[----:B------:R-:W-:Y:S05]  /*b740*/  BSYNC.RECONVERGENT B0 ;  /* 0x0000000000007941 */ /* 0x000fea0003800200 */
.L_x_169:
[----:B------:R-:W-:Y:S01]  /*b750*/  ULEA UR4, UR47, UR43, 0x3 ;  /* 0x0000002b2f047291 */ /* 0x000fe2000f8e18ff */
[----:B------:R-:W-:-:S04]  /*b760*/  DEPBAR.LE SB0, 0x0 ;  /* 0x000080000000791a */ /* 0x000fc80000000000 */
[----:B------:R-:W-:-:S04]  /*b770*/  UIADD3 UR4, UPT, UPT, UR4, 0x50, URZ ;  /* 0x0000005004047890 */ /* 0x000fc8000fffe0ff */
[----:B------:R-:W-:-:S09]  /*b780*/  UPRMT UR4, UR52, 0x654, UR4 ;  /* 0x0000065434047896 */ /* 0x000fd20008000004 */
[----:B------:R-:W-:Y:S01]  /*b790*/  SYNCS.ARRIVE.TRANS64.RED.A1T0 RZ, [UR4], RZ ;  /* 0x000000ffffff79a7 */ /* 0x000fe20008100404 */
[----:B------:R-:W-:Y:S05]  /*b7a0*/  EXIT ;  /* 0x000000000000794d */ /* 0x000fea0003800000 */
.L_x_24:
[----:B--2---:R2:W3:Y:S02]  /*b7b0*/  SYNCS.PHASECHK.TRANS64.TRYWAIT P0, [R0+URZ+0xf0], R2 ;  /* 0x0000f002000075a7 */ /* 0x0044e400080011ff */
[----:B---3--:R-:W-:Y:S05]  /*b7c0*/  @!P0 NANOSLEEP.SYNCS 0x989680 ;  /* 0x009896800000895d */ /* 0x008fea0003900000 */
[----:B------:R-:W3:Y:S02]  /*b7d0*/  @!P0 SYNCS.PHASECHK.TRANS64 P0, [R0+URZ+0xf0], R2 ;  /* 0x0000f002000085a7 */ /* 0x000ee400080010ff */
[----:B---3--:R-:W-:Y:S05]  /*b7e0*/  @!P0 BRA `(.L_x_24) ;  /* 0xfffffffc00f08947 */ /* 0x008fea000383ffff */
[----:B------:R-:W-:Y:S05]  /*b7f0*/  BRA `(.L_x_173) ;  /* 0xffffff6000487947 */ /* 0x000fea000383ffff */
.L_x_27:
[----:B-1----:R-:W-:-:S07]  /*b800*/  MOV R0, UR33 ;  /* 0x0000002100007c02 */ /* 0x002fce0008000f00 */
.L_x_174:
[----:B-1----:R1:W2:Y:S02]  /*b810*/  SYNCS.PHASECHK.TRANS64.TRYWAIT P0, [R0+URZ+0x18], R3 ;  /* 0x00001803000075a7 */ /* 0x0022a400080011ff */
[----:B--2---:R-:W-:Y:S05]  /*b820*/  @!P0 NANOSLEEP.SYNCS 0x989680 ;  /* 0x009896800000895d */ /* 0x004fea0003900000 */
[----:B------:R-:W2:Y:S02]  /*b830*/  @!P0 SYNCS.PHASECHK.TRANS64 P0, [R0+URZ+0x18], R3 ;  /* 0x00001803000085a7 */ /* 0x000ea400080010ff */
[----:B--2---:R-:W-:Y:S05]  /*b840*/  @!P0 BRA `(.L_x_174) ;  /* 0xfffffffc00f08947 */ /* 0x004fea000383ffff */
[----:B------:R-:W-:Y:S05]  /*b850*/  BRA `(.L_x_26) ;  /* 0xffffff6000907947 */ /* 0x000fea000383ffff */
.L_x_34:
[----:B-1----:R-:W-:-:S07]  /*b860*/  MOV R0, UR33 ;  /* 0x0000002100007c02 */ /* 0x002fce0008000f00 */
.L_x_175:
[----:B-1----:R1:W2:Y:S02]  /*b870*/  SYNCS.PHASECHK.TRANS64.TRYWAIT P0, [R0+URZ+0x18], R3 ;  /* 0x00001803000075a7 */ /* 0x0022a400080011ff */
[----:B--2---:R-:W-:Y:S05]  /*b880*/  @!P0 NANOSLEEP.SYNCS 0x989680 ;  /* 0x009896800000895d */ /* 0x004fea0003900000 */
[----:B------:R-:W2:Y:S02]  /*b890*/  @!P0 SYNCS.PHASECHK.TRANS64 P0, [R0+URZ+0x18], R3 ;  /* 0x00001803000085a7 */ /* 0x000ea400080010ff */
[----:B--2---:R-:W-:Y:S05]  /*b8a0*/  @!P0 BRA `(.L_x_175) ;  /* 0xfffffffc00f08947 */ /* 0x004fea000383ffff */
[----:B------:R-:W-:Y:S05]  /*b8b0*/  BRA `(.L_x_33) ;  /* 0xffffff6400847947 */ /* 0x000fea000383ffff */
.L_x_39:
[----:B-1----:R1:W2:Y:S02]  /*b8c0*/  SYNCS.PHASECHK.TRANS64.TRYWAIT P0, [R3+URZ+0x80], R0 ;  /* 0x00008000030075a7 */ /* 0x0022a400080011ff */
[----:B--2---:R-:W-:Y:S05]  /*b8d0*/  @!P0 NANOSLEEP.SYNCS 0x989680 ;  /* 0x009896800000895d */ /* 0x004fea0003900000 */
[----:B------:R-:W2:Y:S02]  /*b8e0*/  @!P0 SYNCS.PHASECHK.TRANS64 P0, [R3+URZ+0x80], R0 ;  /* 0x00008000030085a7 */ /* 0x000ea400080010ff */
[----:B--2---:R-:W-:Y:S05]  /*b8f0*/  @!P0 BRA `(.L_x_39) ;  /* 0xfffffffc00f08947 */ /* 0x004fea000383ffff */
[----:B------:R-:W-:Y:S05]  /*b900*/  BRA `(.L_x_176) ;  /* 0xffffff6800587947 */ /* 0x000fea000383ffff */
.L_x_43:
[----:B------:R-:W-:-:S07]  /*b910*/  MOV R0, UR4 ;  /* 0x0000000400007c02 */ /* 0x000fce0008000f00 */
.L_x_177:
[----:B-1----:R1:W2:Y:S02]  /*b920*/  SYNCS.PHASECHK.TRANS64.TRYWAIT P0, [R0+URZ], R2 ;  /* 0x00000002000075a7 */ /* 0x0022a400080011ff */
[----:B--2---:R-:W-:Y:S05]  /*b930*/  @!P0 NANOSLEEP.SYNCS 0x989680 ;  /* 0x009896800000895d */ /* 0x004fea0003900000 */
[----:B------:R-:W2:Y:S02]  /*b940*/  @!P0 SYNCS.PHASECHK.TRANS64 P0, [R0+URZ], R2 ;  /* 0x00000002000085a7 */ /* 0x000ea400080010ff */
[----:B--2---:R-:W-:Y:S05]  /*b950*/  @!P0 BRA `(.L_x_177) ;  /* 0xfffffffc00f08947 */ /* 0x004fea000383ffff */
[----:B------:R-:W-:Y:S05]  /*b960*/  BRA `(.L_x_178) ;  /* 0xffffff7000047947 */ /* 0x000fea000383ffff */
.L_x_44:
[----:B------:R-:W-:-:S07]  /*b970*/  MOV R0, UR5 ;  /* 0x0000000500007c02 */ /* 0x000fce0008000f00 */
.L_x_179:
[----:B-1----:R1:W2:Y:S02]  /*b980*/  SYNCS.PHASECHK.TRANS64.TRYWAIT P0, [R0+URZ], R2 ;  /* 0x00000002000075a7 */ /* 0x0022a400080011ff */
[----:B--2---:R-:W-:Y:S05]  /*b990*/  @!P0 NANOSLEEP.SYNCS 0x989680 ;  /* 0x009896800000895d */ /* 0x004fea0003900000 */
[----:B------:R-:W2:Y:S02]  /*b9a0*/  @!P0 SYNCS.PHASECHK.TRANS64 P0, [R0+URZ], R2 ;  /* 0x00000002000085a7 */ /* 0x000ea400080010ff */
[----:B--2---:R-:W-:Y:S05]  /*b9b0*/  @!P0 BRA `(.L_x_179) ;  /* 0xfffffffc00f08947 */ /* 0x004fea000383ffff */
[----:B------:R-:W-:Y:S05]  /*b9c0*/  BRA `(.L_x_180) ;  /* 0xffffff7000107947 */ /* 0x000fea000383ffff */
.L_x_47:
[----:B-1----:R1:W2:Y:S02]  /*b9d0*/  SYNCS.PHASECHK.TRANS64.TRYWAIT P0, [R2+URZ+0xe0], R4 ;  /* 0x0000e004020075a7 */ /* 0x0022a400080011ff */
[----:B--2---:R-:W-:Y:S05]  /*b9e0*/  @!P0 NANOSLEEP.SYNCS 0x989680 ;  /* 0x009896800000895d */ /* 0x004fea0003900000 */
[----:B------:R-:W2:Y:S02]  /*b9f0*/  @!P0 SYNCS.PHASECHK.TRANS64 P0, [R2+URZ+0xe0], R4 ;  /* 0x0000e004020085a7 */ /* 0x000ea400080010ff */
[----:B--2---:R-:W-:Y:S05]  /*ba00*/  @!P0 BRA `(.L_x_47) ;  /* 0xfffffffc00f08947 */ /* 0x004fea000383ffff */
[----:B------:R-:W-:Y:S05]  /*ba10*/  BRA `(.L_x_181) ;  /* 0xffffff70006c7947 */ /* 0x000fea000383ffff */
.L_x_48:
[----:B------:R-:W-:-:S07]  /*ba20*/  MOV R2, UR4 ;  /* 0x0000000400027c02 */ /* 0x000fce0008000f00 */
.L_x_182:
[----:B-1----:R1:W2:Y:S02]  /*ba30*/  SYNCS.PHASECHK.TRANS64.TRYWAIT P0, [R2+URZ+0x90], R5 ;  /* 0x00009005020075a7 */ /* 0x0022a400080011ff */
[----:B--2---:R-:W-:Y:S05]  /*ba40*/  @!P0 NANOSLEEP.SYNCS 0x989680 ;  /* 0x009896800000895d */ /* 0x004fea0003900000 */
[----:B------:R-:W2:Y:S02]  /*ba50*/  @!P0 SYNCS.PHASECHK.TRANS64 P0, [R2+URZ+0x90], R5 ;  /* 0x00009005020085a7 */ /* 0x000ea400080010ff */
[----:B--2---:R-:W-:Y:S05]  /*ba60*/  @!P0 BRA `(.L_x_182) ;  /* 0xfffffffc00f08947 */ /* 0x004fea000383ffff */
[----:B------:R-:W-:Y:S05]  /*ba70*/  BRA `(.L_x_183) ;  /* 0xffffff70007c7947 */ /* 0x000fea000383ffff */
.L_x_49:
[----:B-1----:R1:W2:Y:S02]  /*ba80*/  SYNCS.PHASECHK.TRANS64.TRYWAIT P1, [R2+URZ+0x80], R4 ;  /* 0x00008004020075a7 */ /* 0x0022a400080211ff */
[----:B--2---:R-:W-:Y:S05]  /*ba90*/  @!P1 NANOSLEEP.SYNCS 0x989680 ;  /* 0x009896800000995d */ /* 0x004fea0003900000 */
[----:B------:R-:W2:Y:S02]  /*baa0*/  @!P1 SYNCS.PHASECHK.TRANS64 P1, [R2+URZ+0x80], R4 ;  /* 0x00008004020095a7 */ /* 0x000ea400080210ff */
[----:B--2---:R-:W-:Y:S05]  /*bab0*/  @!P1 BRA `(.L_x_49) ;  /* 0xfffffffc00f09947 */ /* 0x004fea000383ffff */
[----:B------:R-:W-:Y:S05]  /*bac0*/  BRA `(.L_x_184) ;  /* 0xffffff7000ac7947 */ /* 0x000fea000383ffff */
.L_x_52:
[----:B------:R-:W-:-:S07]  /*bad0*/  MOV R0, UR4 ;  /* 0x0000000400007c02 */ /* 0x000fce0008000f00 */
.L_x_185:
[----:B-1----:R1:W2:Y:S02]  /*bae0*/  SYNCS.PHASECHK.TRANS64.TRYWAIT P0, [R0+URZ+0x90], R2 ;  /* 0x00009002000075a7 */ /* 0x0022a400080011ff */
[----:B--2---:R-:W-:Y:S05]  /*baf0*/  @!P0 NANOSLEEP.SYNCS 0x989680 ;  /* 0x009896800000895d */ /* 0x004fea0003900000 */
[----:B------:R-:W2:Y:S02]  /*bb00*/  @!P0 SYNCS.PHASECHK.TRANS64 P0, [R0+URZ+0x90], R2 ;  /* 0x00009002000085a7 */ /* 0x000ea400080010ff */
[----:B--2---:R-:W-:Y:S05]  /*bb10*/  @!P0 BRA `(.L_x_185) ;  /* 0xfffffffc00f08947 */ /* 0x004fea000383ffff */
[----:B------:R-:W-:Y:S05]  /*bb20*/  BRA `(.L_x_51) ;  /* 0xffffff7400007947 */ /* 0x000fea000383ffff */
.L_x_59:
[----:B-1----:R1:W2:Y:S02]  /*bb30*/  SYNCS.PHASECHK.TRANS64.TRYWAIT P1, [R0+URZ+0x80], R2 ;  /* 0x00008002000075a7 */ /* 0x0022a400080211ff */
[----:B--2---:R-:W-:Y:S05]  /*bb40*/  @!P1 NANOSLEEP.SYNCS 0x989680 ;  /* 0x009896800000995d */ /* 0x004fea0003900000 */
[----:B------:R-:W2:Y:S02]  /*bb50*/  @!P1 SYNCS.PHASECHK.TRANS64 P1, [R0+URZ+0x80], R2 ;  /* 0x00008002000095a7 */ /* 0x000ea400080210ff */
[----:B--2---:R-:W-:Y:S05]  /*bb60*/  @!P1 BRA `(.L_x_59) ;  /* 0xfffffffc00f09947 */ /* 0x004fea000383ffff */
[----:B------:R-:W-:Y:S05]  /*bb70*/  BRA `(.L_x_186) ;  /* 0xffffff7800947947 */ /* 0x000fea000383ffff */
.L_x_60:
[----:B------:R-:W-:-:S07]  /*bb80*/  MOV R2, UR45 ;  /* 0x0000002d00027c02 */ /* 0x000fce0008000f00 */
.L_x_187:
[----:B-1----:R1:W2:Y:S02]  /*bb90*/  SYNCS.PHASECHK.TRANS64.TRYWAIT P0, [R2+URZ+0xc0], R0 ;  /* 0x0000c000020075a7 */ /* 0x0022a400080011ff */
[----:B--2---:R-:W-:Y:S05]  /*bba0*/  @!P0 NANOSLEEP.SYNCS 0x989680 ;  /* 0x009896800000895d */ /* 0x004fea0003900000 */
[----:B------:R-:W2:Y:S02]  /*bbb0*/  @!P0 SYNCS.PHASECHK.TRANS64 P0, [R2+URZ+0xc0], R0 ;  /* 0x0000c000020085a7 */ /* 0x000ea400080010ff */
[----:B--2---:R-:W-:Y:S05]  /*bbc0*/  @!P0 BRA `(.L_x_187) ;  /* 0xfffffffc00f08947 */ /* 0x004fea000383ffff */
[----:B------:R-:W-:Y:S05]  /*bbd0*/  BRA `(.L_x_188) ;  /* 0xffffff7800cc7947 */ /* 0x000fea000383ffff */
.L_x_63:
[----:B------:R-:W-:Y:S07]  /*bbe0*/  MOV R0, UR7 ;  /* 0x0000000700007c02 */ /* 0x000fee0008000f00 */
.L_x_189:
[----:B-1----:R1:W2:Y:S02]  /*bbf0*/  SYNCS.PHASECHK.TRANS64.TRYWAIT P0, [R0+URZ], R2 ;  /* 0x00000002000075a7 */ /* 0x0022a400080011ff */
[----:B--2---:R-:W-:Y:S05]  /*bc00*/  @!P0 NANOSLEEP.SYNCS 0x989680 ;  /* 0x009896800000895d */ /* 0x004fea0003900000 */
[----:B------:R-:W2:Y:S02]  /*bc10*/  @!P0 SYNCS.PHASECHK.TRANS64 P0, [R0+URZ], R2 ;  /* 0x00000002000085a7 */ /* 0x000ea400080010ff */
[----:B--2---:R-:W-:Y:S05]  /*bc20*/  @!P0 BRA `(.L_x_189) ;  /* 0xfffffffc00f08947 */ /* 0x004fea000383ffff */
[----:B------:R-:W-:Y:S05]  /*bc30*/  BRA `(.L_x_62) ;  /* 0xffffff7800e87947 */ /* 0x000fea000383ffff */
.L_x_66:
[----:B------:R-:W-:-:S07]  /*bc40*/  MOV R0, UR4 ;  /* 0x0000000400007c02 */ /* 0x000fce0008000f00 */
.L_x_190:
[----:B--2---:R2:W4:Y:S02]  /*bc50*/  SYNCS.PHASECHK.TRANS64.TRYWAIT P0, [R0+URZ], R2 ;  /* 0x00000002000075a7 */ /* 0x00452400080011ff */
[----:B----4-:R-:W-:Y:S05]  /*bc60*/  @!P0 NANOSLEEP.SYNCS 0x989680 ;  /* 0x009896800000895d */ /* 0x010fea0003900000 */
[----:B------:R-:W4:Y:S02]  /*bc70*/  @!P0 SYNCS.PHASECHK.TRANS64 P0, [R0+URZ], R2 ;  /* 0x00000002000085a7 */ /* 0x000f2400080010ff */
[----:B----4-:R-:W-:Y:S05]  /*bc80*/  @!P0 BRA `(.L_x_190) ;  /* 0xfffffffc00f08947 */ /* 0x010fea000383ffff */
[----:B------:R-:W-:Y:S05]  /*bc90*/  BRA `(.L_x_191) ;  /* 0xffffff8000147947 */ /* 0x000fea000383ffff */
.L_x_67:
[----:B------:R-:W-:-:S07]  /*bca0*/  MOV R0, UR5 ;  /* 0x0000000500007c02 */ /* 0x000fce0008000f00 */
.L_x_192:
[----:B-1----:R1:W2:Y:S02]  /*bcb0*/  SYNCS.PHASECHK.TRANS64.TRYWAIT P0, [R0+URZ], R3 ;  /* 0x00000003000075a7 */ /* 0x0022a400080011ff */
[----:B--2---:R-:W-:Y:S05]  /*bcc0*/  @!P0 NANOSLEEP.SYNCS 0x989680 ;  /* 0x009896800000895d */ /* 0x004fea0003900000 */
[----:B------:R-:W2:Y:S02]  /*bcd0*/  @!P0 SYNCS.PHASECHK.TRANS64 P0, [R0+URZ], R3 ;  /* 0x00000003000085a7 */ /* 0x000ea400080010ff */
[----:B--2---:R-:W-:Y:S05]  /*bce0*/  @!P0 BRA `(.L_x_192) ;  /* 0xfffffffc00f08947 */ /* 0x004fea000383ffff */
[----:B------:R-:W-:Y:S05]  /*bcf0*/  BRA `(.L_x_193) ;  /* 0xffffff8000207947 */ /* 0x000fea000383ffff */
.L_x_68:
[----:B------:R-:W-:-:S07]  /*bd00*/  MOV R0, UR5 ;  /* 0x0000000500007c02 */ /* 0x000fce0008000f00 */
.L_x_194:
[----:B-1----:R1:W2:Y:S02]  /*bd10*/  SYNCS.PHASECHK.TRANS64.TRYWAIT P0, [R0+URZ], R3 ;  /* 0x00000003000075a7 */ /* 0x0022a400080011ff */
[----:B--2---:R-:W-:Y:S05]  /*bd20*/  @!P0 NANOSLEEP.SYNCS 0x989680 ;  /* 0x009896800000895d */ /* 0x004fea0003900000 */
[----:B------:R-:W2:Y:S02]  /*bd30*/  @!P0 SYNCS.PHASECHK.TRANS64 P0, [R0+URZ], R3 ;  /* 0x00000003000085a7 */ /* 0x000ea400080010ff */
[----:B--2---:R-:W-:Y:S05]  /*bd40*/  @!P0 BRA `(.L_x_194) ;  /* 0xfffffffc00f08947 */ /* 0x004fea000383ffff */
[----:B------:R-:W-:Y:S05]  /*bd50*/  BRA `(.L_x_195) ;  /* 0xffffff80002c7947 */ /* 0x000fea000383ffff */
.L_x_69:
[----:B-1----:R-:W-:-:S07]  /*bd60*/  MOV R0, UR4 ;  /* 0x0000000400007c02 */ /* 0x002fce0008000f00 */
.L_x_196:
[----:B-1----:R1:W2:Y:S02]  /*bd70*/  SYNCS.PHASECHK.TRANS64.TRYWAIT P0, [R0+URZ], R2 ;  /* 0x00000002000075a7 */ /* 0x0022a400080011ff */
[----:B--2---:R-:W-:Y:S05]  /*bd80*/  @!P0 NANOSLEEP.SYNCS 0x989680 ;  /* 0x009896800000895d */ /* 0x004fea0003900000 */
[----:B------:R-:W2:Y:S02]  /*bd90*/  @!P0 SYNCS.PHASECHK.TRANS64 P0, [R0+URZ], R2 ;  /* 0x00000002000085a7 */ /* 0x000ea400080010ff */
[----:B--2---:R-:W-:Y:S05]  /*bda0*/  @!P0 BRA `(.L_x_196) ;  /* 0xfffffffc00f08947 */ /* 0x004fea000383ffff */
[----:B------:R-:W-:Y:S05]  /*bdb0*/  BRA `(.L_x_197) ;  /* 0xffffff8000387947 */ /* 0x000fea000383ffff */
.L_x_74:
[----:B--2---:R2:W3:Y:S02]  /*bdc0*/  SYNCS.PHASECHK.TRANS64.TRYWAIT P0, [R12+URZ+0x80], R0 ;  /* 0x000080000c0075a7 */ /* 0x0044e400080011ff */
[----:B---3--:R-:W-:Y:S05]  /*bdd0*/  @!P0 NANOSLEEP.SYNCS 0x989680 ;  /* 0x009896800000895d */ /* 0x008fea0003900000 */
[----:B------:R-:W3:Y:S02]  /*bde0*/  @!P0 SYNCS.PHASECHK.TRANS64 P0, [R12+URZ+0x80], R0 ;  /* 0x000080000c0085a7 */ /* 0x000ee400080010ff */
[----:B---3--:R-:W-:Y:S05]  /*bdf0*/  @!P0 BRA `(.L_x_74) ;  /* 0xfffffffc00f08947 */ /* 0x008fea000383ffff */
[----:B------:R-:W-:Y:S05]  /*be00*/  BRA `(.L_x_198) ;  /* 0xffffff8400507947 */ /* 0x000fea000383ffff */
.L_x_77:
[----:B-1----:R-:W-:Y:S07]  /*be10*/  MOV R0, UR21 ;  /* 0x0000001500007c02 */ /* 0x002fee0008000f00 */
.L_x_199:
[----:B-1----:R1:W2:Y:S02]  /*be20*/  SYNCS.PHASECHK.TRANS64.TRYWAIT P2, [R0+URZ+0x78], R6 ;  /* 0x00007806000075a7 */ /* 0x0022a400080411ff */
[----:B--2---:R-:W-:Y:S05]  /*be30*/  @!P2 NANOSLEEP.SYNCS 0x989680 ;  /* 0x009896800000a95d */ /* 0x004fea0003900000 */
[----:B------:R-:W2:Y:S02]  /*be40*/  @!P2 SYNCS.PHASECHK.TRANS64 P2, [R0+URZ+0x78], R6 ;  /* 0x000078060000a5a7 */ /* 0x000ea400080410ff */
[----:B--2---:R-:W-:Y:S05]  /*be50*/  @!P2 BRA `(.L_x_199) ;  /* 0xfffffffc00f0a947 */ /* 0x004fea000383ffff */
[----:B------:R-:W-:Y:S05]  /*be60*/  BRA `(.L_x_76) ;  /* 0xffffff8800bc7947 */ /* 0x000fea000383ffff */
.L_x_80:
[----:B------:R-:W-:Y:S07]  /*be70*/  MOV R0, UR21 ;  /* 0x0000001500007c02 */ /* 0x000fee0008000f00 */
.L_x_200:
[----:B-1----:R1:W2:Y:S02]  /*be80*/  SYNCS.PHASECHK.TRANS64.TRYWAIT P0, [R0+URZ+0x50], R10 ;  /* 0x0000500a000075a7 */ /* 0x0022a400080011ff */
[----:B--2---:R-:W-:Y:S05]  /*be90*/  @!P0 NANOSLEEP.SYNCS 0x989680 ;  /* 0x009896800000895d */ /* 0x004fea0003900000 */
[----:B------:R-:W2:Y:S02]  /*bea0*/  @!P0 SYNCS.PHASECHK.TRANS64 P0, [R0+URZ+0x50], R10 ;  /* 0x0000500a000085a7 */ /* 0x000ea400080010ff */
[----:B--2---:R-:W-:Y:S05]  /*beb0*/  @!P0 BRA `(.L_x_200) ;  /* 0xfffffffc00f08947 */ /* 0x004fea000383ffff */
[----:B------:R-:W-:Y:S05]  /*bec0*/  BRA `(.L_x_201) ;  /* 0xffffff8c00187947 */ /* 0x000fea000383ffff */
.L_x_81:
[----:B------:R-:W-:Y:S07]  /*bed0*/  MOV R0, UR21 ;  /* 0x0000001500007c02 */ /* 0x000fee0008000f00 */
.L_x_202:
[----:B-1----:R1:W2:Y:S02]  /*bee0*/  SYNCS.PHASECHK.TRANS64.TRYWAIT P0, [R0+URZ+0x58], R10 ;  /* 0x0000580a000075a7 */ /* 0x0022a400080011ff */
[----:B--2---:R-:W-:Y:S05]  /*bef0*/  @!P0 NANOSLEEP.SYNCS 0x989680 ;  /* 0x009896800000895d */ /* 0x004fea0003900000 */
[----:B------:R-:W2:Y:S02]  /*bf00*/  @!P0 SYNCS.PHASECHK.TRANS64 P0, [R0+URZ+0x58], R10 ;  /* 0x0000580a000085a7 */ /* 0x000ea400080010ff */
[----:B--2---:R-:W-:Y:S05]  /*bf10*/  @!P0 BRA `(.L_x_202) ;  /* 0xfffffffc00f08947 */ /* 0x004fea000383ffff */
[----:B------:R-:W-:Y:S05]  /*bf20*/  BRA `(.L_x_203) ;  /* 0xffffff8c00547947 */ /* 0x000fea000383ffff */
.L_x_82:
[----:B------:R-:W-:Y:S07]  /*bf30*/  MOV R0, UR21 ;  /* 0x0000001500007c02 */ /* 0x000fee0008000f00 */
.L_x_204:
[----:B-1----:R1:W2:Y:S02]  /*bf40*/  SYNCS.PHASECHK.TRANS64.TRYWAIT P0, [R0+URZ+0x60], R10 ;  /* 0x0000600a000075a7 */ /* 0x0022a400080011ff */
[----:B--2---:R-:W-:Y:S05]  /*bf50*/  @!P0 NANOSLEEP.SYNCS 0x989680 ;  /* 0x009896800000895d */ /* 0x004fea0003900000 */
[----:B------:R-:W2:Y:S02]  /*bf60*/  @!P0 SYNCS.PHASECHK.TRANS64 P0, [R0+URZ+0x60], R10 ;  /* 0x0000600a000085a7 */ /* 0x000ea400080010ff */
[----:B--2---:R-:W-:Y:S05]  /*bf70*/  @!P0 BRA `(.L_x_204) ;  /* 0xfffffffc00f08947 */ /* 0x004fea000383ffff */
[----:B------:R-:W-:Y:S05]  /*bf80*/  BRA `(.L_x_205) ;  /* 0xffffff8c00947947 */ /* 0x000fea000383ffff */
.L_x_83:
[----:B------:R-:W-:Y:S07]  /*bf90*/  MOV R0, UR21 ;  /* 0x0000001500007c02 */ /* 0x000fee0008000f00 */
.L_x_206:
[----:B-1----:R1:W2:Y:S02]  /*bfa0*/  SYNCS.PHASECHK.TRANS64.TRYWAIT P0, [R0+URZ+0x68], R10 ;  /* 0x0000680a000075a7 */ /* 0x0022a400080011ff */
[----:B--2---:R-:W-:Y:S05]  /*bfb0*/  @!P0 NANOSLEEP.SYNCS 0x989680 ;  /* 0x009896800000895d */ /* 0x004fea0003900000 */
[----:B------:R-:W2:Y:S02]  /*bfc0*/  @!P0 SYNCS.PHASECHK.TRANS64 P0, [R0+URZ+0x68], R10 ;  /* 0x0000680a000085a7 */ /* 0x000ea400080010ff */
[----:B--2---:R-:W-:Y:S05]  /*bfd0*/  @!P0 BRA `(.L_x_206) ;  /* 0xfffffffc00f08947 */ /* 0x004fea000383ffff */
[----:B------:R-:W-:Y:S05]  /*bfe0*/  BRA `(.L_x_207) ;  /* 0xffffff8c00d87947 */ /* 0x000fea000383ffff */
.L_x_84:
[----:B------:R-:W-:Y:S07]  /*bff0*/  MOV R0, UR21 ;  /* 0x0000001500007c02 */ /* 0x000fee0008000f00 */
.L_x_208:
[----:B-1----:R1:W2:Y:S02]  /*c000*/  SYNCS.PHASECHK.TRANS64.TRYWAIT P0, [R0+URZ+0x50], R9 ;  /* 0x00005009000075a7 */ /* 0x0022a400080011ff */
[----:B--2---:R-:W-:Y:S05]  /*c010*/  @!P0 NANOSLEEP.SYNCS 0x989680 ;  /* 0x009896800000895d */ /* 0x004fea0003900000 */
[----:B------:R-:W2:Y:S02]  /*c020*/  @!P0 SYNCS.PHASECHK.TRANS64 P0, [R0+URZ+0x50], R9 ;  /* 0x00005009000085a7 */ /* 0x000ea400080010ff */
[----:B--2---:R-:W-:Y:S05]  /*c030*/  @!P0 BRA `(.L_x_208) ;  /* 0xfffffffc00f08947 */ /* 0x004fea000383ffff */
[----:B------:R-:W-:Y:S05]  /*c040*/  BRA `(.L_x_209) ;  /* 0xffffff9000207947 */ /* 0x000fea000383ffff */
.L_x_85:
[----:B------:R-:W-:Y:S07]  /*c050*/  MOV R0, UR21 ;  /* 0x0000001500007c02 */ /* 0x000fee0008000f00 */
.L_x_210:
[----:B-1----:R1:W2:Y:S02]  /*c060*/  SYNCS.PHASECHK.TRANS64.TRYWAIT P0, [R0+URZ+0x58], R9 ;  /* 0x00005809000075a7 */ /* 0x0022a400080011ff */
[----:B--2---:R-:W-:Y:S05]  /*c070*/  @!P0 NANOSLEEP.SYNCS 0x989680 ;  /* 0x009896800000895d */ /* 0x004fea0003900000 */
[----:B------:R-:W2:Y:S02]  /*c080*/  @!P0 SYNCS.PHASECHK.TRANS64 P0, [R0+URZ+0x58], R9 ;  /* 0x00005809000085a7 */ /* 0x000ea400080010ff */
[----:B--2---:R-:W-:Y:S05]  /*c090*/  @!P0 BRA `(.L_x_210) ;  /* 0xfffffffc00f08947 */ /* 0x004fea000383ffff */
[----:B------:R-:W-:Y:S05]  /*c0a0*/  BRA `(.L_x_211) ;  /* 0xffffff9000687947 */ /* 0x000fea000383ffff */
.L_x_86:
[----:B------:R-:W-:Y:S07]  /*c0b0*/  MOV R0, UR21 ;  /* 0x0000001500007c02 */ /* 0x000fee0008000f00 */
.L_x_212:
[----:B-1----:R1:W2:Y:S02]  /*c0c0*/  SYNCS.PHASECHK.TRANS64.TRYWAIT P0, [R0+URZ+0x60], R9 ;  /* 0x00006009000075a7 */ /* 0x0022a400080011ff */
[----:B--2---:R-:W-:Y:S05]  /*c0d0*/  @!P0 NANOSLEEP.SYNCS 0x989680 ;  /* 0x009896800000895d */ /* 0x004fea0003900000 */
[----:B------:R-:W2:Y:S02]  /*c0e0*/  @!P0 SYNCS.PHASECHK.TRANS64 P0, [R0+URZ+0x60], R9 ;  /* 0x00006009000085a7 */ /* 0x000ea400080010ff */
[----:B--2---:R-:W-:Y:S05]  /*c0f0*/  @!P0 BRA `(.L_x_212) ;  /* 0xfffffffc00f08947 */ /* 0x004fea000383ffff */
[----:B------:R-:W-:Y:S05]  /*c100*/  BRA `(.L_x_213) ;  /* 0xffffff9000b07947 */ /* 0x000fea000383ffff */
.L_x_87:
[----:B------:R-:W-:Y:S07]  /*c110*/  MOV R0, UR21 ;  /* 0x0000001500007c02 */ /* 0x000fee0008000f00 */
.L_x_214:
[----:B-1----:R1:W2:Y:S02]  /*c120*/  SYNCS.PHASECHK.TRANS64.TRYWAIT P0, [R0+URZ+0x68], R9 ;  /* 0x00006809000075a7 */ /* 0x0022a400080011ff */
[----:B--2---:R-:W-:Y:S05]  /*c130*/  @!P0 NANOSLEEP.SYNCS 0x989680 ;  /* 0x009896800000895d */ /* 0x004fea0003900000 */
[----:B------:R-:W2:Y:S02]  /*c140*/  @!P0 SYNCS.PHASECHK.TRANS64 P0, [R0+URZ+0x68], R9 ;  /* 0x00006809000085a7 */ /* 0x000ea400080010ff */
[----:B--2---:R-:W-:Y:S05]  /*c150*/  @!P0 BRA `(.L_x_214) ;  /* 0xfffffffc00f08947 */ /* 0x004fea000383ffff */
[----:B------:R-:W-:Y:S05]  /*c160*/  BRA `(.L_x_215) ;  /* 0xffffff9000f47947 */ /* 0x000fea000383ffff */
.L_x_89:
[----:B------:R-:W-:-:S07]  /*c170*/  MOV R0, UR21 ;  /* 0x0000001500007c02 */ /* 0x000fce0008000f00 */
.L_x_216:
[----:B-1----:R1:W3:Y:S02]  /*c180*/  SYNCS.PHASECHK.TRANS64.TRYWAIT P0, [R0+URZ+0x50], R10 ;  /* 0x0000500a000075a7 */ /* 0x0022e400080011ff */
[----:B---3--:R-:W-:Y:S05]  /*c190*/  @!P0 NANOSLEEP.SYNCS 0x989680 ;  /* 0x009896800000895d */ /* 0x008fea0003900000 */
[----:B------:R-:W3:Y:S02]  /*c1a0*/  @!P0 SYNCS.PHASECHK.TRANS64 P0, [R0+URZ+0x50], R10 ;  /* 0x0000500a000085a7 */ /* 0x000ee400080010ff */
[----:B---3--:R-:W-:Y:S05]  /*c1b0*/  @!P0 BRA `(.L_x_216) ;  /* 0xfffffffc00f08947 */ /* 0x008fea000383ffff */
[----:B------:R-:W-:Y:S05]  /*c1c0*/  BRA `(.L_x_217) ;  /* 0xffffff9400647947 */ /* 0x000fea000383ffff */
.L_x_90:
[----:B-1----:R-:W-:-:S07]  /*c1d0*/  MOV R0, UR21 ;  /* 0x0000001500007c02 */ /* 0x002fce0008000f00 */
.L_x_218:
[----:B-1----:R1:W3:Y:S02]  /*c1e0*/  SYNCS.PHASECHK.TRANS64.TRYWAIT P0, [R0+URZ+0x58], R10 ;  /* 0x0000580a000075a7 */ /* 0x0022e400080011ff */
[----:B---3--:R-:W-:Y:S05]  /*c1f0*/  @!P0 NANOSLEEP.SYNCS 0x989680 ;  /* 0x009896800000895d */ /* 0x008fea0003900000 */
[----:B------:R-:W3:Y:S02]  /*c200*/  @!P0 SYNCS.PHASECHK.TRANS64 P0, [R0+URZ+0x58], R10 ;  /* 0x0000580a000085a7 */ /* 0x000ee400080010ff */
[----:B---3--:R-:W-:Y:S05]  /*c210*/  @!P0 BRA `(.L_x_218) ;  /* 0xfffffffc00f08947 */ /* 0x008fea000383ffff */
[----:B------:R-:W-:Y:S05]  /*c220*/  BRA `(.L_x_219) ;  /* 0xffffff9400547947 */ /* 0x000fea000383ffff */
.L_x_91:
[----:B------:R-:W-:-:S07]  /*c230*/  MOV R2, UR21 ;  /* 0x0000001500027c02 */ /* 0x000fce0008000f00 */
.L_x_220:
[----:B-1----:R1:W3:Y:S02]  /*c240*/  SYNCS.PHASECHK.TRANS64.TRYWAIT P0, [R2+URZ+0x60], R10 ;  /* 0x0000600a020075a7 */ /* 0x0022e400080011ff */
[----:B---3--:R-:W-:Y:S05]  /*c250*/  @!P0 NANOSLEEP.SYNCS 0x989680 ;  /* 0x009896800000895d */ /* 0x008fea0003900000 */
[----:B------:R-:W3:Y:S02]  /*c260*/  @!P0 SYNCS.PHASECHK.TRANS64 P0, [R2+URZ+0x60], R10 ;  /* 0x0000600a020085a7 */ /* 0x000ee400080010ff */
[----:B---3--:R-:W-:Y:S05]  /*c270*/  @!P0 BRA `(.L_x_220) ;  /* 0xfffffffc00f08947 */ /* 0x008fea000383ffff */
[----:B------:R-:W-:Y:S05]  /*c280*/  BRA `(.L_x_221) ;  /* 0xffffff9400487947 */ /* 0x000fea000383ffff */
.L_x_93:
[----:B-1----:R1:W2:Y:S02]  /*c290*/  SYNCS.PHASECHK.TRANS64.TRYWAIT P0, [R0+URZ+0x80], R2 ;  /* 0x00008002000075a7 */ /* 0x0022a400080011ff */
[----:B--2---:R-:W-:Y:S05]  /*c2a0*/  @!P0 NANOSLEEP.SYNCS 0x989680 ;  /* 0x009896800000895d */ /* 0x004fea0003900000 */
[----:B------:R-:W2:Y:S02]  /*c2b0*/  @!P0 SYNCS.PHASECHK.TRANS64 P0, [R0+URZ+0x80], R2 ;  /* 0x00008002000085a7 */ /* 0x000ea400080010ff */
[----:B--2---:R-:W-:Y:S05]  /*c2c0*/  @!P0 BRA `(.L_x_93) ;  /* 0xfffffffc00f08947 */ /* 0x004fea000383ffff */
[----:B------:R-:W-:Y:S05]  /*c2d0*/  BRA `(.L_x_222) ;  /* 0xffffff98000c7947 */ /* 0x000fea000383ffff */
.L_x_104:
[----:B-1----:R-:W-:Y:S04]  /*c2e0*/  MOV R2, UR43 ;  /* 0x0000002b00027c02 */ /* 0x002fe80008000f00 */
[----:B------:R1:W3:Y:S03]  /*c2f0*/  SYNCS.PHASECHK.TRANS64.TRYWAIT P1, [R2+URZ+0x30], R3 ;  /* 0x00003003020075a7 */ /* 0x0002e600080211ff */
[----:B---3--:R-:W-:Y:S05]  /*c300*/  @!P1 NANOSLEEP.SYNCS 0x989680 ;  /* 0x009896800000995d */ /* 0x008fea0003900000 */
[----:B------:R-:W3:Y:S02]  /*c310*/  @!P1 SYNCS.PHASECHK.TRANS64 P1, [R2+URZ+0x30], R3 ;  /* 0x00003003020095a7 */ /* 0x000ee400080210ff */
[----:B---3--:R-:W-:Y:S05]  /*c320*/  @!P1 BRA `(.L_x_104) ;  /* 0xfffffffc00ec9947 */ /* 0x008fea000383ffff */
[----:B------:R-:W-:Y:S05]  /*c330*/  BRA `(.L_x_103) ;  /* 0xffffffa400807947 */ /* 0x000fea000383ffff */
.L_x_106:
[----:B-1----:R1:W4:Y:S02]  /*c340*/  SYNCS.PHASECHK.TRANS64.TRYWAIT P0, [R26+URZ+0xa0], R0 ;  /* 0x0000a0001a0075a7 */ /* 0x00232400080011ff */
[----:B----4-:R-:W-:Y:S05]  /*c350*/  @!P0 NANOSLEEP.SYNCS 0x989680 ;  /* 0x009896800000895d */ /* 0x010fea0003900000 */
[----:B------:R-:W4:Y:S02]  /*c360*/  @!P0 SYNCS.PHASECHK.TRANS64 P0, [R26+URZ+0xa0], R0 ;  /* 0x0000a0001a0085a7 */ /* 0x000f2400080010ff */
[----:B----4-:R-:W-:Y:S05]  /*c370*/  @!P0 BRA `(.L_x_106) ;  /* 0xfffffffc00f08947 */ /* 0x010fea000383ffff */
[----:B------:R-:W-:Y:S05]  /*c380*/  BRA `(.L_x_105) ;  /* 0xffffffa400a87947 */ /* 0x000fea000383ffff */
.L_x_115:
[----:B-1----:R1:W2:Y:S02]  /*c390*/  SYNCS.PHASECHK.TRANS64.TRYWAIT P0, [R2+URZ+0x30], R0 ;  /* 0x00003000020075a7 */ /* 0x0022a400080011ff */
[----:B--2---:R-:W-:Y:S05]  /*c3a0*/  @!P0 NANOSLEEP.SYNCS 0x989680 ;  /* 0x009896800000895d */ /* 0x004fea0003900000 */
[----:B------:R-:W2:Y:S02]  /*c3b0*/  @!P0 SYNCS.PHASECHK.TRANS64 P0, [R2+URZ+0x30], R0 ;  /* 0x00003000020085a7 */ /* 0x000ea400080010ff */
[----:B--2---:R-:W-:Y:S05]  /*c3c0*/  @!P0 BRA `(.L_x_115) ;  /* 0xfffffffc00f08947 */ /* 0x004fea000383ffff */
[----:B------:R-:W-:Y:S05]  /*c3d0*/  BRA `(.L_x_114) ;  /* 0xffffffac00c47947 */ /* 0x000fea000383ffff */
.L_x_123:
[----:B-1----:R1:W2:Y:S02]  /*c3e0*/  SYNCS.PHASECHK.TRANS64.TRYWAIT P0, [R0+URZ+0x30], R6 ;  /* 0x00003006000075a7 */ /* 0x0022a400080011ff */
[----:B--2---:R-:W-:Y:S05]  /*c3f0*/  @!P0 NANOSLEEP.SYNCS 0x989680 ;  /* 0x009896800000895d */ /* 0x004fea0003900000 */
[----:B------:R-:W2:Y:S02]  /*c400*/  @!P0 SYNCS.PHASECHK.TRANS64 P0, [R0+URZ+0x30], R6 ;  /* 0x00003006000085a7 */ /* 0x000ea400080010ff */
[----:B--2---:R-:W-:Y:S05]  /*c410*/  @!P0 BRA `(.L_x_123) ;  /* 0xfffffffc00f08947 */ /* 0x004fea000383ffff */
[----:B------:R-:W-:Y:S05]  /*c420*/  BRA `(.L_x_122) ;  /* 0xffffffb800047947 */ /* 0x000fea000383ffff */
.L_x_131:
[----:B-1----:R1:W2:Y:S02]  /*c430*/  SYNCS.PHASECHK.TRANS64.TRYWAIT P0, [R0+URZ+0x30], R6 ;  /* 0x00003006000075a7 */ /* 0x0022a400080011ff */
[----:B--2---:R-:W-:Y:S05]  /*c440*/  @!P0 NANOSLEEP.SYNCS 0x989680 ;  /* 0x009896800000895d */ /* 0x004fea0003900000 */
[----:B------:R-:W2:Y:S02]  /*c450*/  @!P0 SYNCS.PHASECHK.TRANS64 P0, [R0+URZ+0x30], R6 ;  /* 0x00003006000085a7 */ /* 0x000ea400080010ff */
[----:B--2---:R-:W-:Y:S05]  /*c460*/  @!P0 BRA `(.L_x_131) ;  /* 0xfffffffc00f08947 */ /* 0x004fea000383ffff */
[----:B------:R-:W-:Y:S05]  /*c470*/  BRA `(.L_x_130) ;  /* 0xffffffc000487947 */ /* 0x000fea000383ffff */
.L_x_139:
[----:B-1----:R1:W2:Y:S02]  /*c480*/  SYNCS.PHASECHK.TRANS64.TRYWAIT P0, [R0+URZ+0x30], R6 ;  /* 0x00003006000075a7 */ /* 0x0022a400080011ff */
[----:B--2---:R-:W-:Y:S05]  /*c490*/  @!P0 NANOSLEEP.SYNCS 0x989680 ;  /* 0x009896800000895d */ /* 0x004fea0003900000 */
[----:B------:R-:W2:Y:S02]  /*c4a0*/  @!P0 SYNCS.PHASECHK.TRANS64 P0, [R0+URZ+0x30], R6 ;  /* 0x00003006000085a7 */ /* 0x000ea400080010ff */
[----:B--2---:R-:W-:Y:S05]  /*c4b0*/  @!P0 BRA `(.L_x_139) ;  /* 0xfffffffc00f08947 */ /* 0x004fea000383ffff */
[----:B------:R-:W-:Y:S05]  /*c4c0*/  BRA `(.L_x_138) ;  /* 0xffffffc800987947 */ /* 0x000fea000383ffff */
.L_x_147:
[----:B-1----:R1:W2:Y:S02]  /*c4d0*/  SYNCS.PHASECHK.TRANS64.TRYWAIT P0, [R0+URZ+0x30], R6 ;  /* 0x00003006000075a7 */ /* 0x0022a400080011ff */
[----:B--2---:R-:W-:Y:S05]  /*c4e0*/  @!P0 NANOSLEEP.SYNCS 0x989680 ;  /* 0x009896800000895d */ /* 0x004fea0003900000 */
[----:B------:R-:W2:Y:S02]  /*c4f0*/  @!P0 SYNCS.PHASECHK.TRANS64 P0, [R0+URZ+0x30], R6 ;  /* 0x00003006000085a7 */ /* 0x000ea400080010ff */
[----:B--2---:R-:W-:Y:S05]  /*c500*/  @!P0 BRA `(.L_x_147) ;  /* 0xfffffffc00f08947 */ /* 0x004fea000383ffff */
[----:B------:R-:W-:Y:S05]  /*c510*/  BRA `(.L_x_146) ;  /* 0xffffffd000f87947 */ /* 0x000fea000383ffff */
.L_x_155:
[----:B-1----:R1:W2:Y:S02]  /*c520*/  SYNCS.PHASECHK.TRANS64.TRYWAIT P0, [R0+URZ+0x30], R6 ;  /* 0x00003006000075a7 */ /* 0x0022a400080011ff */
[----:B--2---:R-:W-:Y:S05]  /*c530*/  @!P0 NANOSLEEP.SYNCS 0x989680 ;  /* 0x009896800000895d */ /* 0x004fea0003900000 */
[----:B------:R-:W2:Y:S02]  /*c540*/  @!P0 SYNCS.PHASECHK.TRANS64 P0, [R0+URZ+0x30], R6 ;  /* 0x00003006000085a7 */ /* 0x000ea400080010ff */
[----:B--2---:R-:W-:Y:S05]  /*c550*/  @!P0 BRA `(.L_x_155) ;  /* 0xfffffffc00f08947 */ /* 0x004fea000383ffff */
[----:B------:R-:W-:Y:S05]  /*c560*/  BRA `(.L_x_154) ;  /* 0xffffffdc004c7947 */ /* 0x000fea000383ffff */
.L_x_163:
[----:B-1----:R1:W2:Y:S02]  /*c570*/  SYNCS.PHASECHK.TRANS64.TRYWAIT P0, [R0+URZ+0x30], R76 ;  /* 0x0000304c000075a7 */ /* 0x0022a400080011ff */
[----:B--2---:R-:W-:Y:S05]  /*c580*/  @!P0 NANOSLEEP.SYNCS 0x989680 ;  /* 0x009896800000895d */ /* 0x004fea0003900000 */
[----:B------:R-:W2:Y:S02]  /*c590*/  @!P0 SYNCS.PHASECHK.TRANS64 P0, [R0+URZ+0x30], R76 ;  /* 0x0000304c000085a7 */ /* 0x000ea400080010ff */
[----:B--2---:R-:W-:Y:S05]  /*c5a0*/  @!P0 BRA `(.L_x_163) ;  /* 0xfffffffc00f08947 */ /* 0x004fea000383ffff */
[----:B------:R-:W-:Y:S05]  /*c5b0*/  BRA `(.L_x_162) ;  /* 0xffffffe400a07947 */ /* 0x000fea000383ffff */
        .weak           $__internal_0_$__cuda_sm10x_tcgen05_guardrail_trap_col_being_dealloced_not_returned_by_alloc
        .type           $__internal_0_$__cuda_sm10x_tcgen05_guardrail_trap_col_being_dealloced_not_returned_by_alloc,@function
        .size           $__internal_0_$__cuda_sm10x_tcgen05_guardrail_trap_col_being_dealloced_not_returned_by_alloc,($__internal_1_$__cuda_sm10x_tcgen05_guardrail_trap_phase_invalid_during_alloc - $__internal_0_$__cuda_sm10x_tcgen05_guardrail_trap_col_being_dealloced_not_returned_by_alloc)
$__internal_0_$__cuda_sm10x_tcgen05_guardrail_trap_col_being_dealloced_not_returned_by_alloc:
[----:B------:R-:W-:Y:S05]  /*c5c0*/  BPT.TRAP 0x1 ;  /* 0x000000040000795c */ /* 0x000fea0000300000 */
[----:B------:R-:W-:-:S04]  /*c5d0*/  HFMA2 R3, -RZ, RZ, 0, 0 ;  /* 0x00000000ff037431 */ /* 0x000fc800000001ff */
[----:B------:R-:W-:Y:S05]  /*c5e0*/  RET.REL.NODEC R2 `(_ZN7cutlass13device_kernelINS_4gemm6kernel13GemmUniversalIN4cute5tupleIJiiiiEEENS1_10collective13CollectiveMmaINS1_35MainloopSm100TmaUmmaWarpSpecializedILi3ELi2ELi4ENS5_IJNS4_1CILi1EEENSA_ILi4EEESB_EEEEENS5_IJNSA_ILi128EEESF_NSA_ILi64EEEEEENS_10tfloat32_tENS5_IJlSB_lEEESI_SJ_NS4_8TiledMMAINS4_8MMA_AtomIJNS4_17SM100_MMA_TF32_SSISI_SI_fLi128ELi128ELNS4_4UMMA5MajorE0ELSO_0ELNSN_7ScaleInE0ELSP_0EEEEEENS4_6LayoutINS5_IJSB_SB_SB_EEENS5_IJNSA_ILi0EEESU_SU_EEEEENS5_IJNS4_10UnderscoreESX_SX_EEEEENS4_23SM90_TMA_LOAD_MULTICASTENS4_14ComposedLayoutINS4_7SwizzleILi3ELi4ELi3EEENS4_18smem_ptr_flag_bitsILi32EEENSS_INS5_IJNSA_ILi8EEENSA_ILi32EEEEEENS5_IJS17_SB_EEEEEEEvNS4_8identityENS4_13SM90_TMA_LOADES1B_vS1C_EENS_8epilogue10collective18CollectiveEpilogueINS1F_23Sm100TmaWarpSpecializedILi4ELi2ELi16ELb1ELb0EEEJSH_NS5_IJNSS_ISF_SB_EENSS_INSA_ILi16EEESB_EEEEESI_SJ_SI_SJ_NS1F_6fusion15FusionCallbacksIS1J_NS1O_17LinearCombinationISI_fSI_fLNS_15FloatRoundStyleE2EEESH_S1N_JEEENS4_5SM1004TMEM4LOAD26SM100_TMEM_LOAD_32dp32b16xES1D_NS11_INS12_ILi2ELi4ELi3EEES15_NSS_INS5_IJS16_S1L_EEENS5_IJS1L_SB_EEEEEEENS4_39AutoVectorizingCopyWithAssumedAlignmentILi128EEENS4_14SM90_TMA_STOREES22_S24_S24_EEEvvEEEEvNT_6ParamsE) ;  /* 0xffffff3802847950 */ /* 0x000fea0003c3ffff */
        .weak           $__internal_1_$__cuda_sm10x_tcgen05_guardrail_trap_phase_invalid_during_alloc
        .type           $__internal_1_$__cuda_sm10x_tcgen05_guardrail_trap_phase_invalid_during_alloc,@function
        .size           $__internal_1_$__cuda_sm10x_tcgen05_guardrail_trap_phase_invalid_during_alloc,($__internal_2_$__cuda_sm10x_tcgen05_guardrail_trap_unallocated_columns_being_dealloced - $__internal_1_$__cuda_sm10x_tcgen05_guardrail_trap_phase_invalid_during_alloc)
$__internal_1_$__cuda_sm10x_tcgen05_guardrail_trap_phase_invalid_during_alloc:
[----:B------:R-:W-:Y:S05]  /*c5f0*/  BPT.TRAP 0x1 ;  /* 0x000000040000795c */ /* 0x000fea0000300000 */
[----:B------:R-:W-:-:S04]  /*c600*/  MOV R5, 0x0 ;  /* 0x0000000000057802 */ /* 0x000fc80000000f00 */
[----:B------:R-:W-:Y:S05]  /*c610*/  RET.REL.NODEC R4 `(_ZN7cutlass13device_kernelINS_4gemm6kernel13GemmUniversalIN4cute5tupleIJiiiiEEENS1_10collective13CollectiveMmaINS1_35MainloopSm100TmaUmmaWarpSpecializedILi3ELi2ELi4ENS5_IJNS4_1CILi1EEENSA_ILi4EEESB_EEEEENS5_IJNSA_ILi128EEESF_NSA_ILi64EEEEEENS_10tfloat32_tENS5_IJlSB_lEEESI_SJ_NS4_8TiledMMAINS4_8MMA_AtomIJNS4_17SM100_MMA_TF32_SSISI_SI_fLi128ELi128ELNS4_4UMMA5MajorE0ELSO_0ELNSN_7ScaleInE0ELSP_0EEEEEENS4_6LayoutINS5_IJSB_SB_SB_EEENS5_IJNSA_ILi0EEESU_SU_EEEEENS5_IJNS4_10UnderscoreESX_SX_EEEEENS4_23SM90_TMA_LOAD_MULTICASTENS4_14ComposedLayoutINS4_7SwizzleILi3ELi4ELi3EEENS4_18smem_ptr_flag_bitsILi32EEENSS_INS5_IJNSA_ILi8EEENSA_ILi32EEEEEENS5_IJS17_SB_EEEEEEEvNS4_8identityENS4_13SM90_TMA_LOADES1B_vS1C_EENS_8epilogue10collective18CollectiveEpilogueINS1F_23Sm100TmaWarpSpecializedILi4ELi2ELi16ELb1ELb0EEEJSH_NS5_IJNSS_ISF_SB_EENSS_INSA_ILi16EEESB_EEEEESI_SJ_SI_SJ_NS1F_6fusion15FusionCallbacksIS1J_NS1O_17LinearCombinationISI_fSI_fLNS_15FloatRoundStyleE2EEESH_S1N_JEEENS4_5SM1004TMEM4LOAD26SM100_TMEM_LOAD_32dp32b16xES1D_NS11_INS12_ILi2ELi4ELi3EEES15_NSS_INS5_IJS16_S1L_EEENS5_IJS1L_SB_EEEEEEENS4_39AutoVectorizingCopyWithAssumedAlignmentILi128EEENS4_14SM90_TMA_STOREES22_S24_S24_EEEvvEEEEvNT_6ParamsE) ;  /* 0xffffff3804787950 */ /* 0x000fea0003c3ffff */
        .weak           $__internal_2_$__cuda_sm10x_tcgen05_guardrail_trap_unallocated_columns_being_dealloced
        .type           $__internal_2_$__cuda_sm10x_tcgen05_guardrail_trap_unallocated_columns_being_dealloced,@function
        .size           $__internal_2_$__cuda_sm10x_tcgen05_guardrail_trap_unallocated_columns_being_dealloced,(.L_x_224 - $__internal_2_$__cuda_sm10x_tcgen05_guardrail_trap_unallocated_columns_being_dealloced)
$__internal_2_$__cuda_sm10x_tcgen05_guardrail_trap_unallocated_columns_being_dealloced:
[----:B------:R-:W-:Y:S05]  /*c620*/  BPT.TRAP 0x1 ;  /* 0x000000040000795c */ /* 0x000fea0000300000 */
[----:B------:R-:W-:-:S04]  /*c630*/  HFMA2 R3, -RZ, RZ, 0, 0 ;  /* 0x00000000ff037431 */ /* 0x000fc800000001ff */
[----:B------:R-:W-:Y:S05]  /*c640*/  RET.REL.NODEC R2 `(_ZN7cutlass13device_kernelINS_4gemm6kernel13GemmUniversalIN4cute5tupleIJiiiiEEENS1_10collective13CollectiveMmaINS1_35MainloopSm100TmaUmmaWarpSpecializedILi3ELi2ELi4ENS5_IJNS4_1CILi1EEENSA_ILi4EEESB_EEEEENS5_IJNSA_ILi128EEESF_NSA_ILi64EEEEEENS_10tfloat32_tENS5_IJlSB_lEEESI_SJ_NS4_8TiledMMAINS4_8MMA_AtomIJNS4_17SM100_MMA_TF32_SSISI_SI_fLi128ELi128ELNS4_4UMMA5MajorE0ELSO_0ELNSN_7ScaleInE0ELSP_0EEEEEENS4_6LayoutINS5_IJSB_SB_SB_EEENS5_IJNSA_ILi0EEESU_SU_EEEEENS5_IJNS4_10UnderscoreESX_SX_EEEEENS4_23SM90_TMA_LOAD_MULTICASTENS4_14ComposedLayoutINS4_7SwizzleILi3ELi4ELi3EEENS4_18smem_ptr_flag_bitsILi32EEENSS_INS5_IJNSA_ILi8EEENSA_ILi32EEEEEENS5_IJS17_SB_EEEEEEEvNS4_8identityENS4_13SM90_TMA_LOADES1B_vS1C_EENS_8epilogue10collective18CollectiveEpilogueINS1F_23Sm100TmaWarpSpecializedILi4ELi2ELi16ELb1ELb0EEEJSH_NS5_IJNSS_ISF_SB_EENSS_INSA_ILi16EEESB_EEEEESI_SJ_SI_SJ_NS1F_6fusion15FusionCallbacksIS1J_NS1O_17LinearCombinationISI_fSI_fLNS_15FloatRoundStyleE2EEESH_S1N_JEEENS4_5SM1004TMEM4LOAD26SM100_TMEM_LOAD_32dp32b16xES1D_NS11_INS12_ILi2ELi4ELi3EEES15_NSS_INS5_IJS16_S1L_EEENS5_IJS1L_SB_EEEEEEENS4_39AutoVectorizingCopyWithAssumedAlignmentILi128EEENS4_14SM90_TMA_STOREES22_S24_S24_EEEvvEEEEvNT_6ParamsE) ;  /* 0xffffff38026c7950 */ /* 0x000fea0003c3ffff */
.L_x_223:
[----:B------:R-:W-:-:S00]  /*c650*/  BRA `(.L_x_223) ;  /* 0xfffffffc00fc7947 */ /* 0x000fc0000383ffff */
[----:B------:R-:W-:-:S00]  /*c660*/  NOP ;  /* 0x0000000000007918 */ /* 0x000fc00000000000 */
        /* <DEDUP_REMOVED lines=9> */
.L_x_224:


//--------------------- .nv.global.init           --------------------------
	.section	.nv.global.init,"aw",@progbits
.nv.global.init:
	.type		$str$27,@object
	.size		$str$27,($str$28 - $str$27)
$str$27:
        /*0000*/ 	.byte	0x28, 0x61, 0x64, 0x64, 0x72, 0x65, 0x73, 0x73, 0x20, 0x26, 0x20, 0x6d, 0x61, 0x73, 0x6b, 0x29
        /*0010*/ 	.byte	0x20, 0x3d, 0x3d, 0x20, 0x30, 0x00
	.type		$str$28,@object
	.size		$str$28,($str$26 - $str$28)
$str$28:
        /*0016*/ 	.byte	0x2f, 0x74, 0x6d, 0x70, 0x2f, 0x63, 0x75, 0x74, 0x6c, 0x61, 0x73, 0x73, 0x5f, 0x73, 0x77, 0x65
        /*0026*/ 	.byte	0x65, 0x70, 0x5f, 0x73, 0x72, 0x63, 0x2f, 0x69, 0x6e, 0x63, 0x6c, 0x75, 0x64, 0x65, 0x2f, 0x63
        /*0036*/ 	.byte	0x75, 0x74, 0x65, 0x2f, 0x70, 0x6f, 0x69, 0x6e, 0x74, 0x65, 0x72, 0x5f, 0x66, 0x6c, 0x61, 0x67
        /*0046*/ 	.byte	0x67, 0x65, 0x64, 0x2e, 0x68, 0x70, 0x70, 0x00
	.type		$str$26,@object
	.size		$str$26,($str$25 - $str$26)
$str$26:
        /*004e*/ 	.byte	0x2f, 0x74, 0x6d, 0x70, 0x2f, 0x63, 0x75, 0x74, 0x6c, 0x61, 0x73, 0x73, 0x5f, 0x73, 0x77, 0x65
        /*005e*/ 	.byte	0x65, 0x70, 0x5f, 0x73, 0x72, 0x63, 0x2f, 0x69, 0x6e, 0x63, 0x6c, 0x75, 0x64, 0x65, 0x2f, 0x63
        /*006e*/ 	.byte	0x75, 0x74, 0x65, 0x2f, 0x61, 0x74, 0x6f, 0x6d, 0x2f, 0x63, 0x6f, 0x70, 0x79, 0x5f, 0x74, 0x72
        /*007e*/ 	.byte	0x61, 0x69, 0x74, 0x73, 0x5f, 0x73, 0x6d, 0x31, 0x30, 0x30, 0x2e, 0x68, 0x70, 0x70, 0x00
	.type		$str$25,@object
	.size		$str$25,(__unnamed_1 - $str$25)
$str$25:
        /*008d*/ 	.byte	0x28, 0x28, 0x75, 0x69, 0x6e, 0x74, 0x33, 0x32, 0x5f, 0x74, 0x28, 0x74, 0x68, 0x72, 0x65, 0x61
        /*009d*/ 	.byte	0x64, 0x49, 0x64, 0x78, 0x2e, 0x78, 0x29, 0x20, 0x2f, 0x20, 0x33, 0x32, 0x29, 0x20, 0x25, 0x20
        /*00ad*/ 	.byte	0x34, 0x29, 0x20, 0x3d, 0x3d, 0x20, 0x28, 0x28, 0x28, 0x74, 0x6d, 0x65, 0x6d, 0x5f, 0x61, 0x64
        /*00bd*/ 	.byte	0x64, 0x72, 0x20, 0x3e, 0x3e, 0x20, 0x31, 0x36, 0x29, 0x20, 0x2f, 0x20, 0x33, 0x32, 0x29, 0x20
        /*00cd*/ 	.byte	0x25, 0x20, 0x34, 0x29, 0x00
	.type		__unnamed_1,@object
	.size		__unnamed_1,(__unnamed_2 - __unnamed_1)
__unnamed_1:
        /*00d2*/ 	.byte	0x61, 0x75, 0x74, 0x6f, 0x20, 0x63, 0x75, 0x74, 0x65, 0x3a, 0x3a, 0x61, 0x73, 0x5f, 0x70, 0x6f
        /* <DEDUP_REMOVED lines=24> */
        /*0262*/ 	.byte	0x32, 0x30, 0x34, 0x38, 0x3e, 0x3e, 0x3e, 0x3e, 0x5d, 0x00
	.type		__unnamed_2,@object
	.size		__unnamed_2,(.L_2 - __unnamed_2)
__unnamed_2:
        /* <DEDUP_REMOVED lines=42> */
        /*050c*/ 	.byte	0x3e, 0x5d, 0x00
.L_2:


//--------------------- .nv.shared._ZN7cutlass13device_kernelINS_4gemm6kernel13GemmUniversalIN4cute5tupleIJiiiiEEENS1_10collective13CollectiveMmaINS1_35MainloopSm100TmaUmmaWarpSpecializedILi3ELi2ELi4ENS5_IJNS4_1CILi1EEENSA_ILi4EEESB_EEEEENS5_IJNSA_ILi128EEESF_NSA_ILi64EEEEEENS_10tfloat32_tENS5_IJlSB_lEEESI_SJ_NS4_8TiledMMAINS4_8MMA_AtomIJNS4_17SM100_MMA_TF32_SSISI_SI_fLi128ELi128ELNS4_4UMMA5MajorE0ELSO_0ELNSN_7ScaleInE0ELSP_0EEEEEENS4_6LayoutINS5_IJSB_SB_SB_EEENS5_IJNSA_ILi0EEESU_SU_EEEEENS5_IJNS4_10UnderscoreESX_SX_EEEEENS4_23SM90_TMA_LOAD_MULTICASTENS4_14ComposedLayoutINS4_7SwizzleILi3ELi4ELi3EEENS4_18smem_ptr_flag_bitsILi32EEENSS_INS5_IJNSA_ILi8EEENSA_ILi32EEEEEENS5_IJS17_SB_EEEEEEEvNS4_8identityENS4_13SM90_TMA_LOADES1B_vS1C_EENS_8epilogue10collective18CollectiveEpilogueINS1F_23Sm100TmaWarpSpecializedILi4ELi2ELi16ELb1ELb0EEEJSH_NS5_IJNSS_ISF_SB_EENSS_INSA_ILi16EEESB_EEEEESI_SJ_SI_SJ_NS1F_6fusion15FusionCallbacksIS1J_NS1O_17LinearCombinationISI_fSI_fLNS_15FloatRoundStyleE2EEESH_S1N_JEEENS4_5SM1004TMEM4LOAD26SM100_TMEM_LOAD_32dp32b16xES1D_NS11_INS12_ILi2ELi4ELi3EEES15_NSS_INS5_IJS16_S1L_EEENS5_IJS1L_SB_EEEEEEENS4_39AutoVectorizingCopyWithAssumedAlignmentILi128EEENS4_14SM90_TMA_STOREES22_S24_S24_EEEvvEEEEvNT_6ParamsE --------------------------
	.section	.nv.shared._ZN7cutlass13device_kernelINS_4gemm6kernel13GemmUniversalIN4cute5tupleIJiiiiEEENS1_10collective13CollectiveMmaINS1_35MainloopSm100TmaUmmaWarpSpecializedILi3ELi2ELi4ENS5_IJNS4_1CILi1EEENSA_ILi4EEESB_EEEEENS5_IJNSA_ILi128EEESF_NSA_ILi64EEEEEENS_10tfloat32_tENS5_IJlSB_lEEESI_SJ_NS4_8TiledMMAINS4_8MMA_AtomIJNS4_17SM100_MMA_TF32_SSISI_SI_fLi128ELi128ELNS4_4UMMA5MajorE0ELSO_0ELNSN_7ScaleInE0ELSP_0EEEEEENS4_6LayoutINS5_IJSB_SB_SB_EEENS5_IJNSA_ILi0EEESU_SU_EEEEENS5_IJNS4_10UnderscoreESX_SX_EEEEENS4_23SM90_TMA_LOAD_MULTICASTENS4_14ComposedLayoutINS4_7SwizzleILi3ELi4ELi3EEENS4_18smem_ptr_flag_bitsILi32EEENSS_INS5_IJNSA_ILi8EEENSA_ILi32EEEEEENS5_IJS17_SB_EEEEEEEvNS4_8identityENS4_13SM90_TMA_LOADES1B_vS1C_EENS_8epilogue10collective18CollectiveEpilogueINS1F_23Sm100TmaWarpSpecializedILi4ELi2ELi16ELb1ELb0EEEJSH_NS5_IJNSS_ISF_SB_EENSS_INSA_ILi16EEESB_EEEEESI_SJ_SI_SJ_NS1F_6fusion15FusionCallbacksIS1J_NS1O_17LinearCombinationISI_fSI_fLNS_15FloatRoundStyleE2EEESH_S1N_JEEENS4_5SM1004TMEM4LOAD26SM100_TMEM_LOAD_32dp32b16xES1D_NS11_INS12_ILi2ELi4ELi3EEES15_NSS_INS5_IJS16_S1L_EEENS5_IJS1L_SB_EEEEEEENS4_39AutoVectorizingCopyWithAssumedAlignmentILi128EEENS4_14SM90_TMA_STOREES22_S24_S24_EEEvvEEEEvNT_6ParamsE,"aw",@nobits
	.sectionflags	@""
	.align	16
	.zero		1024


//--------------------- .nv.shared.reserved.0     --------------------------
	.section	.nv.shared.reserved.0,"aw",@nobits
	.weak		__nv_reservedSMEM_offset_0_alias
	.size		__nv_reservedSMEM_offset_0_alias, 0, 64
	.other		__nv_reservedSMEM_offset_0_alias,@"STO_CUDA_RESERVED_SHARED STV_DEFAULT"
__nv_reservedSMEM_offset_0_alias:
	.zero		0
.nv.shared.reserved.0:
	.zero		64
	.weak		__nv_reservedSMEM_tcgen05_partition
	.type		__nv_reservedSMEM_tcgen05_partition,@object
	.size		__nv_reservedSMEM_tcgen05_partition,(.L_0 - __nv_reservedSMEM_tcgen05_partition)
__nv_reservedSMEM_tcgen05_partition:
	.zero		32
.L_0:


//--------------------- .nv.global                --------------------------
	.section	.nv.global,"aw",@nobits
.nv.global:
	.type		_ZN40_INTERNAL_fdad5b31_4_k_cu_350b05ce_327984cute1_E,@object
	.size		_ZN40_INTERNAL_fdad5b31_4_k_cu_350b05ce_327984cute1_E,(_ZN40_INTERNAL_fdad5b31_4_k_cu_350b05ce_327984cuda3std3__45__cpo6cbeginE - _ZN40_INTERNAL_fdad5b31_4_k_cu_350b05ce_327984cute1_E)
_ZN40_INTERNAL_fdad5b31_4_k_cu_350b05ce_327984cute1_E:
	.zero		1
	.type		_ZN40_INTERNAL_fdad5b31_4_k_cu_350b05ce_327984cuda3std3__45__cpo6cbeginE,@object
	.size		_ZN40_INTERNAL_fdad5b31_4_k_cu_350b05ce_327984cuda3std3__45__cpo6cbeginE,(_ZN40_INTERNAL_fdad5b31_4_k_cu_350b05ce_327984cuda3std3__48in_placeE - _ZN40_INTERNAL_fdad5b31_4_k_cu_350b05ce_327984cuda3std3__45__cpo6cbeginE)
_ZN40_INTERNAL_fdad5b31_4_k_cu_350b05ce_327984cuda3std3__45__cpo6cbeginE:
	.zero		1
	.type		_ZN40_INTERNAL_fdad5b31_4_k_cu_350b05ce_327984cuda3std3__48in_placeE,@object
	.size		_ZN40_INTERNAL_fdad5b31_4_k_cu_350b05ce_327984cuda3std3__48in_placeE,(_ZN40_INTERNAL_fdad5b31_4_k_cu_350b05ce_327984cuda3std6ranges3__45__cpo9iter_moveE - _ZN40_INTERNAL_fdad5b31_4_k_cu_350b05ce_327984cuda3std3__48in_placeE)
_ZN40_INTERNAL_fdad5b31_4_k_cu_350b05ce_327984cuda3std3__48in_placeE:
	.zero		1
	.type		_ZN40_INTERNAL_fdad5b31_4_k_cu_350b05ce_327984cuda3std6ranges3__45__cpo9iter_moveE,@object
	.size		_ZN40_INTERNAL_fdad5b31_4_k_cu_350b05ce_327984cuda3std6ranges3__45__cpo9iter_moveE,(_ZN40_INTERNAL_fdad5b31_4_k_cu_350b05ce_327984cuda3std3__45__cpo5beginE - _ZN40_INTERNAL_fdad5b31_4_k_cu_350b05ce_327984cuda3std6ranges3__45__cpo9iter_moveE)
_ZN40_INTERNAL_fdad5b31_4_k_cu_350b05ce_327984cuda3std6ranges3__45__cpo9iter_moveE:
	.zero		1
	.type		_ZN40_INTERNAL_fdad5b31_4_k_cu_350b05ce_327984cuda3std3__45__cpo5beginE,@object
	.size		_ZN40_INTERNAL_fdad5b31_4_k_cu_350b05ce_327984cuda3std3__45__cpo5beginE,(_ZN40_INTERNAL_fdad5b31_4_k_cu_350b05ce_327984cuda3std3__442_GLOBAL__N__fdad5b31_4_k_cu_350b05ce_327986ignoreE - _ZN40_INTERNAL_fdad5b31_4_k_cu_350b05ce_327984cuda3std3__45__cpo5beginE)
_ZN40_INTERNAL_fdad5b31_4_k_cu_350b05ce_327984cuda3std3__45__cpo5beginE:
	.zero		1
	.type		_ZN40_INTERNAL_fdad5b31_4_k_cu_350b05ce_327984cuda3std3__442_GLOBAL__N__fdad5b31_4_k_cu_350b05ce_327986ignoreE,@object
	.size		_ZN40_INTERNAL_fdad5b31_4_k_cu_350b05ce_327984cuda3std3__442_GLOBAL__N__fdad5b31_4_k_cu_350b05ce_327986ignoreE,(_ZN40_INTERNAL_fdad5b31_4_k_cu_350b05ce_327984cute7productE - _ZN40_INTERNAL_fdad5b31_4_k_cu_350b05ce_327984cuda3std3__442_GLOBAL__N__fdad5b31_4_k_cu_350b05ce_327986ignoreE)
_ZN40_INTERNAL_fdad5b31_4_k_cu_350b05ce_327984cuda3std3__442_GLOBAL__N__fdad5b31_4_k_cu_350b05ce_327986ignoreE:
	.zero		1
	.type		_ZN40_INTERNAL_fdad5b31_4_k_cu_350b05ce_327984cute7productE,@object
	.size		_ZN40_INTERNAL_fdad5b31_4_k_cu_350b05ce_327984cute7productE,(_ZN40_INTERNAL_fdad5b31_4_k_cu_350b05ce_327984cuda3std3__45__cpo3endE - _ZN40_INTERNAL_fdad5b31_4_k_cu_350b05ce_327984cute7productE)
_ZN40_INTERNAL_fdad5b31_4_k_cu_350b05ce_327984cute7productE:
	.zero		1
	.type		_ZN40_INTERNAL_fdad5b31_4_k_cu_350b05ce_327984cuda3std3__45__cpo3endE,@object
	.size		_ZN40_INTERNAL_fdad5b31_4_k_cu_350b05ce_327984cuda3std3__45__cpo3endE,(_ZN40_INTERNAL_fdad5b31_4_k_cu_350b05ce_327984cuda3std3__419piecewise_constructE - _ZN40_INTERNAL_fdad5b31_4_k_cu_350b05ce_327984cuda3std3__45__cpo3endE)
_ZN40_INTERNAL_fdad5b31_4_k_cu_350b05ce_327984cuda3std3__45__cpo3endE:
	.zero		1
	.type		_ZN40_INTERNAL_fdad5b31_4_k_cu_350b05ce_327984cuda3std3__419piecewise_constructE,@object
	.size		_ZN40_INTERNAL_fdad5b31_4_k_cu_350b05ce_327984cuda3std3__419piecewise_constructE,(_ZN40_INTERNAL_fdad5b31_4_k_cu_350b05ce_327984cuda3std3__45__cpo4cendE - _ZN40_INTERNAL_fdad5b31_4_k_cu_350b05ce_327984cuda3std3__419piecewise_constructE)
_ZN40_INTERNAL_fdad5b31_4_k_cu_350b05ce_327984cuda3std3__419piecewise_constructE:
	.zero		1
	.type		_ZN40_INTERNAL_fdad5b31_4_k_cu_350b05ce_327984cuda3std3__45__cpo4cendE,@object
	.size		_ZN40_INTERNAL_fdad5b31_4_k_cu_350b05ce_327984cuda3std3__45__cpo4cendE,(_ZN40_INTERNAL_fdad5b31_4_k_cu_350b05ce_327984cuda3std6ranges3__45__cpo4swapE - _ZN40_INTERNAL_fdad5b31_4_k_cu_350b05ce_327984cuda3std3__45__cpo4cendE)
_ZN40_INTERNAL_fdad5b31_4_k_cu_350b05ce_327984cuda3std3__45__cpo4cendE:
	.zero		1
	.type		_ZN40_INTERNAL_fdad5b31_4_k_cu_350b05ce_327984cuda3std6ranges3__45__cpo4swapE,@object
	.size		_ZN40_INTERNAL_fdad5b31_4_k_cu_350b05ce_327984cuda3std6ranges3__45__cpo4swapE,(.L_10 - _ZN40_INTERNAL_fdad5b31_4_k_cu_350b05ce_327984cuda3std6ranges3__45__cpo4swapE)
_ZN40_INTERNAL_fdad5b31_4_k_cu_350b05ce_327984cuda3std6ranges3__45__cpo4swapE:
	.zero		1
.L_10:


//--------------------- .nv.constant0._ZN7cutlass13device_kernelINS_4gemm6kernel13GemmUniversalIN4cute5tupleIJiiiiEEENS1_10collective13CollectiveMmaINS1_35MainloopSm100TmaUmmaWarpSpecializedILi3ELi2ELi4ENS5_IJNS4_1CILi1EEENSA_ILi4EEESB_EEEEENS5_IJNSA_ILi128EEESF_NSA_ILi64EEEEEENS_10tfloat32_tENS5_IJlSB_lEEESI_SJ_NS4_8TiledMMAINS4_8MMA_AtomIJNS4_17SM100_MMA_TF32_SSISI_SI_fLi128ELi128ELNS4_4UMMA5MajorE0ELSO_0ELNSN_7ScaleInE0ELSP_0EEEEEENS4_6LayoutINS5_IJSB_SB_SB_EEENS5_IJNSA_ILi0EEESU_SU_EEEEENS5_IJNS4_10UnderscoreESX_SX_EEEEENS4_23SM90_TMA_LOAD_MULTICASTENS4_14ComposedLayoutINS4_7SwizzleILi3ELi4ELi3EEENS4_18smem_ptr_flag_bitsILi32EEENSS_INS5_IJNSA_ILi8EEENSA_ILi32EEEEEENS5_IJS17_SB_EEEEEEEvNS4_8identityENS4_13SM90_TMA_LOADES1B_vS1C_EENS_8epilogue10collective18CollectiveEpilogueINS1F_23Sm100TmaWarpSpecializedILi4ELi2ELi16ELb1ELb0EEEJSH_NS5_IJNSS_ISF_SB_EENSS_INSA_ILi16EEESB_EEEEESI_SJ_SI_SJ_NS1F_6fusion15FusionCallbacksIS1J_NS1O_17LinearCombinationISI_fSI_fLNS_15FloatRoundStyleE2EEESH_S1N_JEEENS4_5SM1004TMEM4LOAD26SM100_TMEM_LOAD_32dp32b16xES1D_NS11_INS12_ILi2ELi4ELi3EEES15_NSS_INS5_IJS16_S1L_EEENS5_IJS1L_SB_EEEEEEENS4_39AutoVectorizingCopyWithAssumedAlignmentILi128EEENS4_14SM90_TMA_STOREES22_S24_S24_EEEvvEEEEvNT_6ParamsE --------------------------
	.section	.nv.constant0._ZN7cutlass13device_kernelINS_4gemm6kernel13GemmUniversalIN4cute5tupleIJiiiiEEENS1_10collective13CollectiveMmaINS1_35MainloopSm100TmaUmmaWarpSpecializedILi3ELi2ELi4ENS5_IJNS4_1CILi1EEENSA_ILi4EEESB_EEEEENS5_IJNSA_ILi128EEESF_NSA_ILi64EEEEEENS_10tfloat32_tENS5_IJlSB_lEEESI_SJ_NS4_8TiledMMAINS4_8MMA_AtomIJNS4_17SM100_MMA_TF32_SSISI_SI_fLi128ELi128ELNS4_4UMMA5MajorE0ELSO_0ELNSN_7ScaleInE0ELSP_0EEEEEENS4_6LayoutINS5_IJSB_SB_SB_EEENS5_IJNSA_ILi0EEESU_SU_EEEEENS5_IJNS4_10UnderscoreESX_SX_EEEEENS4_23SM90_TMA_LOAD_MULTICASTENS4_14ComposedLayoutINS4_7SwizzleILi3ELi4ELi3EEENS4_18smem_ptr_flag_bitsILi32EEENSS_INS5_IJNSA_ILi8EEENSA_ILi32EEEEEENS5_IJS17_SB_EEEEEEEvNS4_8identityENS4_13SM90_TMA_LOADES1B_vS1C_EENS_8epilogue10collective18CollectiveEpilogueINS1F_23Sm100TmaWarpSpecializedILi4ELi2ELi16ELb1ELb0EEEJSH_NS5_IJNSS_ISF_SB_EENSS_INSA_ILi16EEESB_EEEEESI_SJ_SI_SJ_NS1F_6fusion15FusionCallbacksIS1J_NS1O_17LinearCombinationISI_fSI_fLNS_15FloatRoundStyleE2EEESH_S1N_JEEENS4_5SM1004TMEM4LOAD26SM100_TMEM_LOAD_32dp32b16xES1D_NS11_INS12_ILi2ELi4ELi3EEES15_NSS_INS5_IJS16_S1L_EEENS5_IJS1L_SB_EEEEEEENS4_39AutoVectorizingCopyWithAssumedAlignmentILi128EEENS4_14SM90_TMA_STOREES22_S24_S24_EEEvvEEEEvNT_6ParamsE,"a",@progbits
	.sectionflags	@""
	.align	4
.nv.constant0._ZN7cutlass13device_kernelINS_4gemm6kernel13GemmUniversalIN4cute5tupleIJiiiiEEENS1_10collective13CollectiveMmaINS1_35MainloopSm100TmaUmmaWarpSpecializedILi3ELi2ELi4ENS5_IJNS4_1CILi1EEENSA_ILi4EEESB_EEEEENS5_IJNSA_ILi128EEESF_NSA_ILi64EEEEEENS_10tfloat32_tENS5_IJlSB_lEEESI_SJ_NS4_8TiledMMAINS4_8MMA_AtomIJNS4_17SM100_MMA_TF32_SSISI_SI_fLi128ELi128ELNS4_4UMMA5MajorE0ELSO_0ELNSN_7ScaleInE0ELSP_0EEEEEENS4_6LayoutINS5_IJSB_SB_SB_EEENS5_IJNSA_ILi0EEESU_SU_EEEEENS5_IJNS4_10UnderscoreESX_SX_EEEEENS4_23SM90_TMA_LOAD_MULTICASTENS4_14ComposedLayoutINS4_7SwizzleILi3ELi4ELi3EEENS4_18smem_ptr_flag_bitsILi32EEENSS_INS5_IJNSA_ILi8EEENSA_ILi32EEEEEENS5_IJS17_SB_EEEEEEEvNS4_8identityENS4_13SM90_TMA_LOADES1B_vS1C_EENS_8epilogue10collective18CollectiveEpilogueINS1F_23Sm100TmaWarpSpecializedILi4ELi2ELi16ELb1ELb0EEEJSH_NS5_IJNSS_ISF_SB_EENSS_INSA_ILi16EEESB_EEEEESI_SJ_SI_SJ_NS1F_6fusion15FusionCallbacksIS1J_NS1O_17LinearCombinationISI_fSI_fLNS_15FloatRoundStyleE2EEESH_S1N_JEEENS4_5SM1004TMEM4LOAD26SM100_TMEM_LOAD_32dp32b16xES1D_NS11_INS12_ILi2ELi4ELi3EEES15_NSS_INS5_IJS16_S1L_EEENS5_IJS1L_SB_EEEEEEENS4_39AutoVectorizingCopyWithAssumedAlignmentILi128EEENS4_14SM90_TMA_STOREES22_S24_S24_EEEvvEEEEvNT_6ParamsE:
	.zero		2944


//--------------------- SYMBOLS --------------------------

	.type		.nv.reservedSmem.offset0,@object
	.size		.nv.reservedSmem.offset0,0x4
	.type		.nv.reservedSmem.cap,@object
	.size		.nv.reservedSmem.cap,0x4
	.type		__assertfail,@function
